// auto-generated by cutlass_sweep.gemm — config: {"arch": "sm_100", "cluster_m": 2, "cluster_n": 1, "dtype": "fp16", "dtype_b": "fp16", "layout": "tt", "stages": 2, "tile_k": 64, "tile_m": 128, "tile_n": 128}
#include "cutlass/cutlass.h"
#include "cutlass/gemm/collective/collective_builder.hpp"
#include "cutlass/gemm/device/gemm_universal_adapter.h"
#include "cutlass/gemm/kernel/gemm_universal.hpp"
#include "cutlass/epilogue/collective/collective_builder.hpp"

using ElemA = cutlass::half_t;
using ElemB = cutlass::half_t;
using ElemCD = cutlass::half_t;
using Acc  = float;
using TileShape    = cute::Shape<cute::_128, cute::_128, cute::_64>;
using ClusterShape = cute::Shape<cute::_2, cute::_1, cute::_1>;

using CollectiveEpilogue = typename cutlass::epilogue::collective::CollectiveBuilder<
    cutlass::arch::Sm100, cutlass::arch::OpClassTensorOp,
    TileShape, ClusterShape,
    cutlass::epilogue::collective::EpilogueTileAuto,
    Acc, Acc,
    ElemCD, cutlass::layout::RowMajor, 128 / cutlass::sizeof_bits<ElemCD>::value,
    ElemCD, cutlass::layout::RowMajor, 128 / cutlass::sizeof_bits<ElemCD>::value,
    cutlass::epilogue::collective::EpilogueScheduleAuto
  >::CollectiveOp;

using CollectiveMainloop = typename cutlass::gemm::collective::CollectiveBuilder<
    cutlass::arch::Sm100, cutlass::arch::OpClassTensorOp,
    ElemA, cutlass::layout::ColumnMajor, 128 / cutlass::sizeof_bits<ElemA>::value,
    ElemB, cutlass::layout::ColumnMajor, 128 / cutlass::sizeof_bits<ElemB>::value,
    Acc,
    TileShape, ClusterShape,
    cutlass::gemm::collective::StageCount<2>,
    cutlass::gemm::collective::KernelScheduleAuto
  >::CollectiveOp;

using GemmKernel = cutlass::gemm::kernel::GemmUniversal<
    cute::Shape<int,int,int,int>,
    CollectiveMainloop,
    CollectiveEpilogue
>;
using Gemm = cutlass::gemm::device::GemmUniversalAdapter<GemmKernel>;

// Force the device kernel symbol into the cubin without needing a host main.
auto* _anchor = &cutlass::device_kernel<GemmKernel>;


// ===== COMPILED SASS (sm_100a) =====

	.target	sm_100a

	.elftype	@"ET_EXEC"


//--------------------- .note.nv.tkinfo           --------------------------
	.section	.note.nv.tkinfo,"",@"SHT_NOTE"
	.sectionflags	@"SHF_NOTE_NV_TKINFO"
	.tkinfo
        /*0018*/ 	.word	0x00000002
        /*0030*/ 	.string	""
        /*0030*/ 	.string	"ptxas"
        /*0030*/ 	.string	"Cuda compilation tools, release 13.0, V13.0.88"
        /*0030*/ 	.string	"Build cuda_13.0.r13.0/compiler.36424714_0"
        /*0030*/ 	.string	"-arch sm_100a -m 64 "



//--------------------- .note.nv.cuinfo           --------------------------
	.section	.note.nv.cuinfo,"",@"SHT_NOTE"
	.sectionflags	@"SHF_NOTE_NV_CUINFO"
        /*0018*/ 	.short	0x0002
        /*001a*/ 	.short	0x0064
        /*001c*/ 	.short	0x0082
	.zero		2


//--------------------- .nv.info                  --------------------------
	.section	.nv.info,"",@"SHT_CUDA_INFO"
	.align	4


	//----- nvinfo : EIATTR_REGCOUNT
	.align		4
        /*0000*/ 	.byte	0x04, 0x2f
        /*0002*/ 	.short	(.L_19 - .L_18)
	.align		4
.L_18:
        /*0004*/ 	.word	index@(_ZN7cutlass13device_kernelINS_4gemm6kernel13GemmUniversalIN4cute5tupleIJiiiiEEENS1_10collective13CollectiveMmaINS1_35MainloopSm100TmaUmmaWarpSpecializedILi2ELi2ELi4ENS5_IJNS4_1CILi2EEENSA_ILi1EEESC_EEEEENS5_IJNSA_ILi128EEESF_NSA_ILi64EEEEEENS_6half_tENS5_IJSC_llEEESI_NS5_IJlSC_lEEENS4_8TiledMMAINS4_8MMA_AtomIJNS4_26SM100_MMA_F16BF16_2x1SM_SSISI_SI_fLi128ELi128ELNS4_4UMMA5MajorE1ELSP_0ELNSO_7ScaleInE0ELSQ_0EEEEEENS4_6LayoutINS5_IJSC_SC_SC_EEENS5_IJNSA_ILi0EEESV_SV_EEEEENS5_IJNS4_10UnderscoreESY_SY_EEEEENS4_18SM100_TMA_2SM_LOADENS4_14ComposedLayoutINS4_7SwizzleILi3ELi4ELi3EEENS4_18smem_ptr_flag_bitsILi16EEENST_INS5_IJSG_NSA_ILi8EEEEEENS5_IJSC_SG_EEEEEEEvNS4_8identityES11_NS12_IS14_S16_NST_INS5_IJS17_SG_EEENS5_IJSG_SC_EEEEEEEvS1C_EENS_8epilogue10collective18CollectiveEpilogueINS1I_23Sm100TmaWarpSpecializedILi4ELi2ELi16ELb1ELb0EEEJNS5_IJSG_SF_SG_EEENS5_IJNST_ISG_SC_EENST_INS5_IJNSA_ILi16EEESB_EEES19_EEEEESI_SK_SI_SK_NS1I_6fusion15FusionCallbacksIS1M_NS1T_17LinearCombinationISI_fSI_fLNS_15FloatRoundStyleE2EEES1N_S1S_JEEENS4_5SM1004TMEM4LOAD26SM100_TMEM_LOAD_32dp32b16xENS4_13SM90_TMA_LOADENS12_INS13_ILi1ELi4ELi3EEES16_NST_INS5_IJS17_S1P_EEENS5_IJS1P_SC_EEEEEEENS4_39AutoVectorizingCopyWithAssumedAlignmentILi128EEENS4_14SM90_TMA_STOREES28_S2A_S2A_EEEvvEEEEvNT_6ParamsE)
        /*0008*/ 	.word	0x0000005b


	//----- nvinfo : EIATTR_FRAME_SIZE
	.align		4
.L_19:
        /*000c*/ 	.byte	0x04, 0x11
        /*000e*/ 	.short	(.L_21 - .L_20)
	.align		4
.L_20:
        /*0010*/ 	.word	index@($__internal_2_$__cuda_sm10x_tcgen05_guardrail_trap_unallocated_columns_being_dealloced)
        /*0014*/ 	.word	0x00000000


	//----- nvinfo : EIATTR_FRAME_SIZE
	.align		4
.L_21:
        /*0018*/ 	.byte	0x04, 0x11
        /*001a*/ 	.short	(.L_23 - .L_22)
	.align		4
.L_22:
        /*001c*/ 	.word	index@($__internal_1_$__cuda_sm10x_tcgen05_guardrail_trap_phase_invalid_during_alloc)
        /*0020*/ 	.word	0x00000000


	//----- nvinfo : EIATTR_FRAME_SIZE
	.align		4
.L_23:
        /*0024*/ 	.byte	0x04, 0x11
        /*0026*/ 	.short	(.L_25 - .L_24)
	.align		4
.L_24:
        /*0028*/ 	.word	index@($__internal_0_$__cuda_sm10x_tcgen05_guardrail_trap_col_being_dealloced_not_returned_by_alloc)
        /*002c*/ 	.word	0x00000000


	//----- nvinfo : EIATTR_FRAME_SIZE
	.align		4
.L_25:
        /*0030*/ 	.byte	0x04, 0x11
        /*0032*/ 	.short	(.L_27 - .L_26)
	.align		4
.L_26:
        /*0034*/ 	.word	index@(_ZN7cutlass13device_kernelINS_4gemm6kernel13GemmUniversalIN4cute5tupleIJiiiiEEENS1_10collective13CollectiveMmaINS1_35MainloopSm100TmaUmmaWarpSpecializedILi2ELi2ELi4ENS5_IJNS4_1CILi2EEENSA_ILi1EEESC_EEEEENS5_IJNSA_ILi128EEESF_NSA_ILi64EEEEEENS_6half_tENS5_IJSC_llEEESI_NS5_IJlSC_lEEENS4_8TiledMMAINS4_8MMA_AtomIJNS4_26SM100_MMA_F16BF16_2x1SM_SSISI_SI_fLi128ELi128ELNS4_4UMMA5MajorE1ELSP_0ELNSO_7ScaleInE0ELSQ_0EEEEEENS4_6LayoutINS5_IJSC_SC_SC_EEENS5_IJNSA_ILi0EEESV_SV_EEEEENS5_IJNS4_10UnderscoreESY_SY_EEEEENS4_18SM100_TMA_2SM_LOADENS4_14ComposedLayoutINS4_7SwizzleILi3ELi4ELi3EEENS4_18smem_ptr_flag_bitsILi16EEENST_INS5_IJSG_NSA_ILi8EEEEEENS5_IJSC_SG_EEEEEEEvNS4_8identityES11_NS12_IS14_S16_NST_INS5_IJS17_SG_EEENS5_IJSG_SC_EEEEEEEvS1C_EENS_8epilogue10collective18CollectiveEpilogueINS1I_23Sm100TmaWarpSpecializedILi4ELi2ELi16ELb1ELb0EEEJNS5_IJSG_SF_SG_EEENS5_IJNST_ISG_SC_EENST_INS5_IJNSA_ILi16EEESB_EEES19_EEEEESI_SK_SI_SK_NS1I_6fusion15FusionCallbacksIS1M_NS1T_17LinearCombinationISI_fSI_fLNS_15FloatRoundStyleE2EEES1N_S1S_JEEENS4_5SM1004TMEM4LOAD26SM100_TMEM_LOAD_32dp32b16xENS4_13SM90_TMA_LOADENS12_INS13_ILi1ELi4ELi3EEES16_NST_INS5_IJS17_S1P_EEENS5_IJS1P_SC_EEEEEEENS4_39AutoVectorizingCopyWithAssumedAlignmentILi128EEENS4_14SM90_TMA_STOREES28_S2A_S2A_EEEvvEEEEvNT_6ParamsE)
        /*0038*/ 	.word	0x00000000


	//----- nvinfo : EIATTR_MIN_STACK_SIZE
	.align		4
.L_27:
        /*003c*/ 	.byte	0x04, 0x12
        /*003e*/ 	.short	(.L_29 - .L_28)
	.align		4
.L_28:
        /*0040*/ 	.word	index@(_ZN7cutlass13device_kernelINS_4gemm6kernel13GemmUniversalIN4cute5tupleIJiiiiEEENS1_10collective13CollectiveMmaINS1_35MainloopSm100TmaUmmaWarpSpecializedILi2ELi2ELi4ENS5_IJNS4_1CILi2EEENSA_ILi1EEESC_EEEEENS5_IJNSA_ILi128EEESF_NSA_ILi64EEEEEENS_6half_tENS5_IJSC_llEEESI_NS5_IJlSC_lEEENS4_8TiledMMAINS4_8MMA_AtomIJNS4_26SM100_MMA_F16BF16_2x1SM_SSISI_SI_fLi128ELi128ELNS4_4UMMA5MajorE1ELSP_0ELNSO_7ScaleInE0ELSQ_0EEEEEENS4_6LayoutINS5_IJSC_SC_SC_EEENS5_IJNSA_ILi0EEESV_SV_EEEEENS5_IJNS4_10UnderscoreESY_SY_EEEEENS4_18SM100_TMA_2SM_LOADENS4_14ComposedLayoutINS4_7SwizzleILi3ELi4ELi3EEENS4_18smem_ptr_flag_bitsILi16EEENST_INS5_IJSG_NSA_ILi8EEEEEENS5_IJSC_SG_EEEEEEEvNS4_8identityES11_NS12_IS14_S16_NST_INS5_IJS17_SG_EEENS5_IJSG_SC_EEEEEEEvS1C_EENS_8epilogue10collective18CollectiveEpilogueINS1I_23Sm100TmaWarpSpecializedILi4ELi2ELi16ELb1ELb0EEEJNS5_IJSG_SF_SG_EEENS5_IJNST_ISG_SC_EENST_INS5_IJNSA_ILi16EEESB_EEES19_EEEEESI_SK_SI_SK_NS1I_6fusion15FusionCallbacksIS1M_NS1T_17LinearCombinationISI_fSI_fLNS_15FloatRoundStyleE2EEES1N_S1S_JEEENS4_5SM1004TMEM4LOAD26SM100_TMEM_LOAD_32dp32b16xENS4_13SM90_TMA_LOADENS12_INS13_ILi1ELi4ELi3EEES16_NST_INS5_IJS17_S1P_EEENS5_IJS1P_SC_EEEEEEENS4_39AutoVectorizingCopyWithAssumedAlignmentILi128EEENS4_14SM90_TMA_STOREES28_S2A_S2A_EEEvvEEEEvNT_6ParamsE)
        /*0044*/ 	.word	0x00000000
.L_29:


//--------------------- .nv.compat                --------------------------
	.section	.nv.compat,"",@"SHT_CUDA_COMPAT_INFO"
	.align	4
        /*0000*/ 	.byte	0x02, 0x09, 0x01, 0x00, 0x02, 0x02, 0x02, 0x00, 0x02, 0x05, 0x05, 0x00, 0x03, 0x07, 0x01, 0x01
        /*0010*/ 	.byte	0x02, 0x03, 0x01, 0x00, 0x02, 0x06, 0x01, 0x00, 0x04, 0x0b, 0x08, 0x00, 0x09, 0x00, 0x00, 0x00
        /*0020*/ 	.byte	0x00, 0x00, 0x00, 0x00


//--------------------- .nv.info._ZN7cutlass13device_kernelINS_4gemm6kernel13GemmUniversalIN4cute5tupleIJiiiiEEENS1_10collective13CollectiveMmaINS1_35MainloopSm100TmaUmmaWarpSpecializedILi2ELi2ELi4ENS5_IJNS4_1CILi2EEENSA_ILi1EEESC_EEEEENS5_IJNSA_ILi128EEESF_NSA_ILi64EEEEEENS_6half_tENS5_IJSC_llEEESI_NS5_IJlSC_lEEENS4_8TiledMMAINS4_8MMA_AtomIJNS4_26SM100_MMA_F16BF16_2x1SM_SSISI_SI_fLi128ELi128ELNS4_4UMMA5MajorE1ELSP_0ELNSO_7ScaleInE0ELSQ_0EEEEEENS4_6LayoutINS5_IJSC_SC_SC_EEENS5_IJNSA_ILi0EEESV_SV_EEEEENS5_IJNS4_10UnderscoreESY_SY_EEEEENS4_18SM100_TMA_2SM_LOADENS4_14ComposedLayoutINS4_7SwizzleILi3ELi4ELi3EEENS4_18smem_ptr_flag_bitsILi16EEENST_INS5_IJSG_NSA_ILi8EEEEEENS5_IJSC_SG_EEEEEEEvNS4_8identityES11_NS12_IS14_S16_NST_INS5_IJS17_SG_EEENS5_IJSG_SC_EEEEEEEvS1C_EENS_8epilogue10collective18CollectiveEpilogueINS1I_23Sm100TmaWarpSpecializedILi4ELi2ELi16ELb1ELb0EEEJNS5_IJSG_SF_SG_EEENS5_IJNST_ISG_SC_EENST_INS5_IJNSA_ILi16EEESB_EEES19_EEEEESI_SK_SI_SK_NS1I_6fusion15FusionCallbacksIS1M_NS1T_17LinearCombinationISI_fSI_fLNS_15FloatRoundStyleE2EEES1N_S1S_JEEENS4_5SM1004TMEM4LOAD26SM100_TMEM_LOAD_32dp32b16xENS4_13SM90_TMA_LOADENS12_INS13_ILi1ELi4ELi3EEES16_NST_INS5_IJS17_S1P_EEENS5_IJS1P_SC_EEEEEEENS4_39AutoVectorizingCopyWithAssumedAlignmentILi128EEENS4_14SM90_TMA_STOREES28_S2A_S2A_EEEvvEEEEvNT_6ParamsE --------------------------
	.section	.nv.info._ZN7cutlass13device_kernelINS_4gemm6kernel13GemmUniversalIN4cute5tupleIJiiiiEEENS1_10collective13CollectiveMmaINS1_35MainloopSm100TmaUmmaWarpSpecializedILi2ELi2ELi4ENS5_IJNS4_1CILi2EEENSA_ILi1EEESC_EEEEENS5_IJNSA_ILi128EEESF_NSA_ILi64EEEEEENS_6half_tENS5_IJSC_llEEESI_NS5_IJlSC_lEEENS4_8TiledMMAINS4_8MMA_AtomIJNS4_26SM100_MMA_F16BF16_2x1SM_SSISI_SI_fLi128ELi128ELNS4_4UMMA5MajorE1ELSP_0ELNSO_7ScaleInE0ELSQ_0EEEEEENS4_6LayoutINS5_IJSC_SC_SC_EEENS5_IJNSA_ILi0EEESV_SV_EEEEENS5_IJNS4_10UnderscoreESY_SY_EEEEENS4_18SM100_TMA_2SM_LOADENS4_14ComposedLayoutINS4_7SwizzleILi3ELi4ELi3EEENS4_18smem_ptr_flag_bitsILi16EEENST_INS5_IJSG_NSA_ILi8EEEEEENS5_IJSC_SG_EEEEEEEvNS4_8identityES11_NS12_IS14_S16_NST_INS5_IJS17_SG_EEENS5_IJSG_SC_EEEEEEEvS1C_EENS_8epilogue10collective18CollectiveEpilogueINS1I_23Sm100TmaWarpSpecializedILi4ELi2ELi16ELb1ELb0EEEJNS5_IJSG_SF_SG_EEENS5_IJNST_ISG_SC_EENST_INS5_IJNSA_ILi16EEESB_EEES19_EEEEESI_SK_SI_SK_NS1I_6fusion15FusionCallbacksIS1M_NS1T_17LinearCombinationISI_fSI_fLNS_15FloatRoundStyleE2EEES1N_S1S_JEEENS4_5SM1004TMEM4LOAD26SM100_TMEM_LOAD_32dp32b16xENS4_13SM90_TMA_LOADENS12_INS13_ILi1ELi4ELi3EEES16_NST_INS5_IJS17_S1P_EEENS5_IJS1P_SC_EEEEEEENS4_39AutoVectorizingCopyWithAssumedAlignmentILi128EEENS4_14SM90_TMA_STOREES28_S2A_S2A_EEEvvEEEEvNT_6ParamsE,"",@"SHT_CUDA_INFO"
	.sectionflags	@""
	.align	4


	//----- nvinfo : EIATTR_CUDA_API_VERSION
	.align		4
        /*0000*/ 	.byte	0x04, 0x37
        /*0002*/ 	.short	(.L_31 - .L_30)
.L_30:
        /*0004*/ 	.word	0x00000082


	//----- nvinfo : EIATTR_KPARAM_INFO
	.align		4
.L_31:
        /*0008*/ 	.byte	0x04, 0x17
        /*000a*/ 	.short	(.L_33 - .L_32)
.L_32:
        /*000c*/ 	.word	0x00000000
        /*0010*/ 	.short	0x0000
        /*0012*/ 	.short	0x0000
        /*0014*/ 	.byte	0x00, 0xf0, 0x01, 0x20


	//----- nvinfo : EIATTR_AT_ENTRY_FRAGMENTS
	.align		4
.L_33:
        /*0018*/ 	.byte	0x04, 0x4f
        /*001a*/ 	.short	(.L_35 - .L_34)


	//   ....[0]....
.L_34:
        /*001c*/ 	.word	0x00000007


	//----- nvinfo : EIATTR_RESERVED_SMEM_USED
	.align		4
.L_35:
        /*0020*/ 	.byte	0x01, 0x41
	.zero		2


	//----- nvinfo : EIATTR_SPARSE_MMA_MASK
	.align		4
        /*0024*/ 	.byte	0x03, 0x50
        /*0026*/ 	.short	0x0000


	//----- nvinfo : EIATTR_TCGEN05_2CTA_USED
	.align		4
        /*0028*/ 	.byte	0x01, 0x52
	.zero		2


	//----- nvinfo : EIATTR_MAXREG_COUNT
	.align		4
        /*002c*/ 	.byte	0x03, 0x1b
        /*002e*/ 	.short	0x00ff


	//----- nvinfo : EIATTR_NUM_BARRIERS
	.align		4
        /*0030*/ 	.byte	0x02, 0x4c
        /*0032*/ 	.byte	0x07
	.zero		1


	//----- nvinfo : EIATTR_EXTERNS
	.align		4
        /*0034*/ 	.byte	0x04, 0x0f
        /*0036*/ 	.short	(.L_37 - .L_36)


	//   ....[0]....
	.align		4
.L_36:
        /*0038*/ 	.word	index@(__assertfail)


	//----- nvinfo : EIATTR_MERCURY_ISA_VERSION
	.align		4
.L_37:
        /*003c*/ 	.byte	0x03, 0x5f
        /*003e*/ 	.short	0x0101


	//----- nvinfo : EIATTR_INT_WARP_WIDE_INSTR_OFFSETS
	.align		4
        /*0040*/ 	.byte	0x04, 0x31
        /*0042*/ 	.short	(.L_39 - .L_38)


	//   ....[0]....
.L_38:
        /*0044*/ 	.word	0x00000cd0


	//   ....[1]....
        /*0048*/ 	.word	0x00000d70


	//   ....[2]....
        /*004c*/ 	.word	0x000020a0


	//   ....[3]....
        /*0050*/ 	.word	0x00003e50


	//   ....[4]....
        /*0054*/ 	.word	0x00003e70


	//   ....[5]....
        /*0058*/ 	.word	0x00003ea0


	//   ....[6]....
        /*005c*/ 	.word	0x000047e0


	//   ....[7]....
        /*0060*/ 	.word	0x00004800


	//   ....[8]....
        /*0064*/ 	.word	0x000048f0


	//   ....[9]....
        /*0068*/ 	.word	0x000049b0


	//   ....[10]....
        /*006c*/ 	.word	0x000049d0


	//   ....[11]....
        /*0070*/ 	.word	0x00004ac0


	//   ....[12]....
        /*0074*/ 	.word	0x00004b90


	//   ....[13]....
        /*0078*/ 	.word	0x00004bb0


	//   ....[14]....
        /*007c*/ 	.word	0x00004ce0


	//   ....[15]....
        /*0080*/ 	.word	0x00004e60


	//   ....[16]....
        /*0084*/ 	.word	0x00004e70


	//   ....[17]....
        /*0088*/ 	.word	0x00005000


	//----- nvinfo : EIATTR_COOP_GROUP_MASK_REGIDS
	.align		4
.L_39:
        /*008c*/ 	.byte	0x04, 0x29
        /*008e*/ 	.short	(.L_41 - .L_40)


	//   ....[0]....
.L_40:
        /*0090*/ 	.word	0xffffffff


	//   ....[1]....
        /*0094*/ 	.word	0xffffffff


	//   ....[2]....
        /*0098*/ 	.word	0xffffffff


	//   ....[3]....
        /*009c*/ 	.word	0xffffffff


	//   ....[4]....
        /*00a0*/ 	.word	0xffffffff


	//   ....[5]....
        /*00a4*/ 	.word	0xffffffff


	//   ....[6]....
        /*00a8*/ 	.word	0xffffffff


	//   ....[7]....
        /*00ac*/ 	.word	0xffffffff


	//   ....[8]....
        /*00b0*/ 	.word	0xffffffff


	//   ....[9]....
        /*00b4*/ 	.word	0xffffffff


	//   ....[10]....
        /*00b8*/ 	.word	0xffffffff


	//   ....[11]....
        /*00bc*/ 	.word	0xffffffff


	//   ....[12]....
        /*00c0*/ 	.word	0xffffffff


	//   ....[13]....
        /*00c4*/ 	.word	0xffffffff


	//----- nvinfo : EIATTR_COOP_GROUP_INSTR_OFFSETS
	.align		4
.L_41:
        /*00c8*/ 	.byte	0x04, 0x28
        /*00ca*/ 	.short	(.L_43 - .L_42)


	//   ....[0]....
.L_42:
        /*00cc*/ 	.word	0x000000c0


	//   ....[1]....
        /*00d0*/ 	.word	0x00000500


	//   ....[2]....
        /*00d4*/ 	.word	0x00000640


	//   ....[3]....
        /*00d8*/ 	.word	0x000007d0


	//   ....[4]....
        /*00dc*/ 	.word	0x000008c0


	//   ....[5]....
        /*00e0*/ 	.word	0x00000a20


	//   ....[6]....
        /*00e4*/ 	.word	0x00000bb0


	//   ....[7]....
        /*00e8*/ 	.word	0x00000df0


	//   ....[8]....
        /*00ec*/ 	.word	0x00001f80


	//   ....[9]....
        /*00f0*/ 	.word	0x00002c40


	//   ....[10]....
        /*00f4*/ 	.word	0x00003110


	//   ....[11]....
        /*00f8*/ 	.word	0x00003140


	//   ....[12]....
        /*00fc*/ 	.word	0x00003d50


	//   ....[13]....
        /*0100*/ 	.word	0x00003f60


	//----- nvinfo : EIATTR_VRC_CTA_INIT_COUNT
	.align		4
.L_43:
        /*0104*/ 	.byte	0x02, 0x4a
        /*0106*/ 	.byte	0x80
	.zero		1


	//----- nvinfo : EIATTR_SYSCALL_OFFSETS
	.align		4
        /*0108*/ 	.byte	0x04, 0x46
        /*010a*/ 	.short	(.L_45 - .L_44)


	//   ....[0]....
.L_44:
        /*010c*/ 	.word	0x00005ac0


	//   ....[1]....
        /*0110*/ 	.word	0x00005bb0


	//   ....[2]....
        /*0114*/ 	.word	0x000062f0


	//   ....[3]....
        /*0118*/ 	.word	0x00006c10


	//   ....[4]....
        /*011c*/ 	.word	0x000074d0


	//   ....[5]....
        /*0120*/ 	.word	0x00007d90


	//----- nvinfo : EIATTR_MBARRIER_INSTR_OFFSETS
	.align		4
.L_45:
        /*0124*/ 	.byte	0x04, 0x39
        /*0126*/ 	.short	(.L_47 - .L_46)


	//   ....[0]....
.L_46:
        /*0128*/ 	.word	0x000005f0
        /*012c*/ 	.word	0x000000ff
        /*0130*/ 	.word	0x00000000
        /*0134*/ 	.short	0x0100
        /*0136*/ 	.byte	0x08
	.zero		1


	//   ....[1]....
        /*0138*/ 	.word	0x00000600
        /*013c*/ 	.word	0x000000ff
        /*0140*/ 	.word	0x00000010
        /*0144*/ 	.short	0x0100
        /*0146*/ 	.byte	0x08
	.zero		1


	//   ....[2]....
        /*0148*/ 	.word	0x00000610
        /*014c*/ 	.word	0x000000ff
        /*0150*/ 	.word	0x00000008
        /*0154*/ 	.short	0x0100
        /*0156*/ 	.byte	0x08
	.zero		1


	//   ....[3]....
        /*0158*/ 	.word	0x00000620
        /*015c*/ 	.word	0x000000ff
        /*0160*/ 	.word	0x00000018
        /*0164*/ 	.short	0x0100
        /*0166*/ 	.byte	0x08
	.zero		1


	//   ....[4]....
        /*0168*/ 	.word	0x00000740
        /*016c*/ 	.word	0x000000ff
        /*0170*/ 	.word	0x00000020
        /*0174*/ 	.short	0x0100
        /*0176*/ 	.byte	0x09
	.zero		1


	//   ....[5]....
        /*0178*/ 	.word	0x00000750
        /*017c*/ 	.word	0x000000ff
        /*0180*/ 	.word	0x00000040
        /*0184*/ 	.short	0x0100
        /*0186*/ 	.byte	0x09
	.zero		1


	//   ....[6]....
        /*0188*/ 	.word	0x00000760
        /*018c*/ 	.word	0x000000ff
        /*0190*/ 	.word	0x00000028
        /*0194*/ 	.short	0x0100
        /*0196*/ 	.byte	0x09
	.zero		1


	//   ....[7]....
        /*0198*/ 	.word	0x00000770
        /*019c*/ 	.word	0x000000ff
        /*01a0*/ 	.word	0x00000048
        /*01a4*/ 	.short	0x0100
        /*01a6*/ 	.byte	0x09
	.zero		1


	//   ....[8]....
        /*01a8*/ 	.word	0x00000780
        /*01ac*/ 	.word	0x000000ff
        /*01b0*/ 	.word	0x00000030
        /*01b4*/ 	.short	0x0100
        /*01b6*/ 	.byte	0x09
	.zero		1


	//   ....[9]....
        /*01b8*/ 	.word	0x00000790
        /*01bc*/ 	.word	0x000000ff
        /*01c0*/ 	.word	0x00000050
        /*01c4*/ 	.short	0x0100
        /*01c6*/ 	.byte	0x09
	.zero		1


	//   ....[10]....
        /*01c8*/ 	.word	0x000007a0
        /*01cc*/ 	.word	0x000000ff
        /*01d0*/ 	.word	0x00000038
        /*01d4*/ 	.short	0x0100
        /*01d6*/ 	.byte	0x09
	.zero		1


	//   ....[11]....
        /*01d8*/ 	.word	0x000007b0
        /*01dc*/ 	.word	0x000000ff
        /*01e0*/ 	.word	0x00000058
        /*01e4*/ 	.short	0x0100
        /*01e6*/ 	.byte	0x09
	.zero		1


	//   ....[12]....
        /*01e8*/ 	.word	0x00000890
        /*01ec*/ 	.word	0x000000ff
        /*01f0*/ 	.word	0x00000060
        /*01f4*/ 	.short	0x0100
        /*01f6*/ 	.byte	0x08
	.zero		1


	//   ....[13]....
        /*01f8*/ 	.word	0x000008a0
        /*01fc*/ 	.word	0x000000ff
        /*0200*/ 	.word	0x00000068
        /*0204*/ 	.short	0x0100
        /*0206*/ 	.byte	0x08
	.zero		1


	//   ....[14]....
        /*0208*/ 	.word	0x000009d0
        /*020c*/ 	.word	0x000000ff
        /*0210*/ 	.word	0x00000070
        /*0214*/ 	.short	0x0100
        /*0216*/ 	.byte	0x08
	.zero		1


	//   ....[15]....
        /*0218*/ 	.word	0x000009e0
        /*021c*/ 	.word	0x000000ff
        /*0220*/ 	.word	0x00000080
        /*0224*/ 	.short	0x0100
        /*0226*/ 	.byte	0x08
	.zero		1


	//   ....[16]....
        /*0228*/ 	.word	0x000009f0
        /*022c*/ 	.word	0x000000ff
        /*0230*/ 	.word	0x00000078
        /*0234*/ 	.short	0x0100
        /*0236*/ 	.byte	0x08
	.zero		1


	//   ....[17]....
        /*0238*/ 	.word	0x00000a00
        /*023c*/ 	.word	0x000000ff
        /*0240*/ 	.word	0x00000088
        /*0244*/ 	.short	0x0100
        /*0246*/ 	.byte	0x08
	.zero		1


	//   ....[18]....
        /*0248*/ 	.word	0x00000b20
        /*024c*/ 	.word	0x000000ff
        /*0250*/ 	.word	0x00000090
        /*0254*/ 	.short	0x0100
        /*0256*/ 	.byte	0x09
	.zero		1


	//   ....[19]....
        /*0258*/ 	.word	0x00000b30
        /*025c*/ 	.word	0x000000ff
        /*0260*/ 	.word	0x000000b0
        /*0264*/ 	.short	0x0100
        /*0266*/ 	.byte	0x09
	.zero		1


	//   ....[20]....
        /*0268*/ 	.word	0x00000b40
        /*026c*/ 	.word	0x000000ff
        /*0270*/ 	.word	0x00000098
        /*0274*/ 	.short	0x0100
        /*0276*/ 	.byte	0x09
	.zero		1


	//   ....[21]....
        /*0278*/ 	.word	0x00000b50
        /*027c*/ 	.word	0x000000ff
        /*0280*/ 	.word	0x000000b8
        /*0284*/ 	.short	0x0100
        /*0286*/ 	.byte	0x09
	.zero		1


	//   ....[22]....
        /*0288*/ 	.word	0x00000b60
        /*028c*/ 	.word	0x000000ff
        /*0290*/ 	.word	0x000000a0
        /*0294*/ 	.short	0x0100
        /*0296*/ 	.byte	0x09
	.zero		1


	//   ....[23]....
        /*0298*/ 	.word	0x00000b70
        /*029c*/ 	.word	0x000000ff
        /*02a0*/ 	.word	0x000000c0
        /*02a4*/ 	.short	0x0100
        /*02a6*/ 	.byte	0x09
	.zero		1


	//   ....[24]....
        /*02a8*/ 	.word	0x00000b80
        /*02ac*/ 	.word	0x000000ff
        /*02b0*/ 	.word	0x000000a8
        /*02b4*/ 	.short	0x0100
        /*02b6*/ 	.byte	0x09
	.zero		1


	//   ....[25]....
        /*02b8*/ 	.word	0x00000b90
        /*02bc*/ 	.word	0x000000ff
        /*02c0*/ 	.word	0x000000c8
        /*02c4*/ 	.short	0x0100
        /*02c6*/ 	.byte	0x09
	.zero		1


	//   ....[26]....
        /*02c8*/ 	.word	0x00000c80
        /*02cc*/ 	.word	0x000000ff
        /*02d0*/ 	.word	0x000000d0
        /*02d4*/ 	.short	0x0100
        /*02d6*/ 	.byte	0x08
	.zero		1


	//   ....[27]....
        /*02d8*/ 	.word	0x00000c90
        /*02dc*/ 	.word	0x000000ff
        /*02e0*/ 	.word	0x000000e0
        /*02e4*/ 	.short	0x0100
        /*02e6*/ 	.byte	0x08
	.zero		1


	//   ....[28]....
        /*02e8*/ 	.word	0x00000ca0
        /*02ec*/ 	.word	0x000000ff
        /*02f0*/ 	.word	0x000000d8
        /*02f4*/ 	.short	0x0100
        /*02f6*/ 	.byte	0x08
	.zero		1


	//   ....[29]....
        /*02f8*/ 	.word	0x00000cb0
        /*02fc*/ 	.word	0x000000ff
        /*0300*/ 	.word	0x000000e8
        /*0304*/ 	.short	0x0100
        /*0306*/ 	.byte	0x08
	.zero		1


	//   ....[30]....
        /*0308*/ 	.word	0x00000da0
        /*030c*/ 	.word	0x000000ff
        /*0310*/ 	.word	0x000000f0
        /*0314*/ 	.short	0x0100
        /*0316*/ 	.byte	0x07
	.zero		1


	//   ....[31]....
        /*0318*/ 	.word	0x000017b0
        /*031c*/ 	.word	0x00000003
        /*0320*/ 	.word	0x000000e0
        /*0324*/ 	.short	0x010a
        /*0326*/ 	.byte	0xff
	.zero		1


	//   ....[32]....
        /*0328*/ 	.word	0x000017e0
        /*032c*/ 	.word	0x00000003
        /*0330*/ 	.word	0x000000d0
        /*0334*/ 	.short	0x0101
        /*0336*/ 	.byte	0xff
	.zero		1


	//   ....[33]....
        /*0338*/ 	.word	0x000018e0
        /*033c*/ 	.word	0x000000ff
        /*0340*/ 	.word	0x00000010
        /*0344*/ 	.short	0x010a
        /*0346*/ 	.byte	0x08
	.zero		1


	//   ....[34]....
        /*0348*/ 	.word	0x000019a0
        /*034c*/ 	.word	0x000000ff
        /*0350*/ 	.word	0x00000010
        /*0354*/ 	.short	0x010a
        /*0356*/ 	.byte	0x21
	.zero		1


	//   ....[35]....
        /*0358*/ 	.word	0x00001b60
        /*035c*/ 	.word	0x000000ff
        /*0360*/ 	.word	0x00000010
        /*0364*/ 	.short	0x010a
        /*0366*/ 	.byte	0x08
	.zero		1


	//   ....[36]....
        /*0368*/ 	.word	0x00001c40
        /*036c*/ 	.word	0x000000ff
        /*0370*/ 	.word	0x00000068
        /*0374*/ 	.short	0x0101
        /*0376*/ 	.byte	0x06
	.zero		1


	//   ....[37]....
        /*0378*/ 	.word	0x00001c60
        /*037c*/ 	.word	0x000000ff
        /*0380*/ 	.word	0x00000010
        /*0384*/ 	.short	0x010a
        /*0386*/ 	.byte	0x08
	.zero		1


	//   ....[38]....
        /*0388*/ 	.word	0x00001ce0
        /*038c*/ 	.word	0x000000ff
        /*0390*/ 	.word	0x00000010
        /*0394*/ 	.short	0x010a
        /*0396*/ 	.byte	0x11
	.zero		1


	//   ....[39]....
        /*0398*/ 	.word	0x00001e70
        /*039c*/ 	.word	0x000000ff
        /*03a0*/ 	.word	0x00000010
        /*03a4*/ 	.short	0x010a
        /*03a6*/ 	.byte	0x08
	.zero		1


	//   ....[40]....
        /*03a8*/ 	.word	0x00001fb0
        /*03ac*/ 	.word	0x00000002
        /*03b0*/ 	.word	0x00000070
        /*03b4*/ 	.short	0x010a
        /*03b6*/ 	.byte	0xff
	.zero		1


	//   ....[41]....
        /*03b8*/ 	.word	0x00002070
        /*03bc*/ 	.word	0x00000002
        /*03c0*/ 	.word	0x00000000
        /*03c4*/ 	.short	0x0101
        /*03c6*/ 	.byte	0xff
	.zero		1


	//   ....[42]....
        /*03c8*/ 	.word	0x000025d0
        /*03cc*/ 	.word	0x000000ff
        /*03d0*/ 	.word	0x00000000
        /*03d4*/ 	.short	0x010a
        /*03d6*/ 	.byte	0x04
	.zero		1


	//   ....[43]....
        /*03d8*/ 	.word	0x00002670
        /*03dc*/ 	.word	0x00000000
        /*03e0*/ 	.word	0x00000000
        /*03e4*/ 	.short	0x010a
        /*03e6*/ 	.byte	0xff
	.zero		1


	//   ....[44]....
        /*03e8*/ 	.word	0x000027a0
        /*03ec*/ 	.word	0x00000000
        /*03f0*/ 	.word	0x000000d0
        /*03f4*/ 	.short	0x010a
        /*03f6*/ 	.byte	0xff
	.zero		1


	//   ....[45]....
        /*03f8*/ 	.word	0x00002810
        /*03fc*/ 	.word	0x00000004
        /*0400*/ 	.word	0x00000000
        /*0404*/ 	.short	0x0101
        /*0406*/ 	.byte	0xff
	.zero		1


	//   ....[46]....
        /*0408*/ 	.word	0x00002830
        /*040c*/ 	.word	0x000000ff
        /*0410*/ 	.word	0x00000080
        /*0414*/ 	.short	0x010a
        /*0416*/ 	.byte	0x05
	.zero		1


	//   ....[47]....
        /*0418*/ 	.word	0x00002950
        /*041c*/ 	.word	0x00000000
        /*0420*/ 	.word	0x00000070
        /*0424*/ 	.short	0x010a
        /*0426*/ 	.byte	0xff
	.zero		1


	//   ....[48]....
        /*0428*/ 	.word	0x00002a50
        /*042c*/ 	.word	0x00000000
        /*0430*/ 	.word	0x00000000
        /*0434*/ 	.short	0x0101
        /*0436*/ 	.byte	0xff
	.zero		1


	//   ....[49]....
        /*0438*/ 	.word	0x00002ae0
        /*043c*/ 	.word	0x000000ff
        /*0440*/ 	.word	0x00000080
        /*0444*/ 	.short	0x0106
        /*0446*/ 	.byte	0x05
	.zero		1


	//   ....[50]....
        /*0448*/ 	.word	0x00002b00
        /*044c*/ 	.word	0x000000ff
        /*0450*/ 	.word	0x00000080
        /*0454*/ 	.short	0x010a
        /*0456*/ 	.byte	0x05
	.zero		1


	//   ....[51]....
        /*0458*/ 	.word	0x00002b90
        /*045c*/ 	.word	0x000000ff
        /*0460*/ 	.word	0x00000080
        /*0464*/ 	.short	0x0106
        /*0466*/ 	.byte	0x04
	.zero		1


	//   ....[52]....
        /*0468*/ 	.word	0x00002bd0
        /*046c*/ 	.word	0x00000000
        /*0470*/ 	.word	0x00000080
        /*0474*/ 	.short	0x010a
        /*0476*/ 	.byte	0xff
	.zero		1


	//   ....[53]....
        /*0478*/ 	.word	0x00002e10
        /*047c*/ 	.word	0x000000ff
        /*0480*/ 	.word	0x00000008
        /*0484*/ 	.short	0x010a
        /*0486*/ 	.byte	0x06
	.zero		1


	//   ....[54]....
        /*0488*/ 	.word	0x00002e30
        /*048c*/ 	.word	0x000000ff
        /*0490*/ 	.word	0x00000008
        /*0494*/ 	.short	0x010a
        /*0496*/ 	.byte	0x06
	.zero		1


	//   ....[55]....
        /*0498*/ 	.word	0x00002fc0
        /*049c*/ 	.word	0x000000ff
        /*04a0*/ 	.word	0x00000008
        /*04a4*/ 	.short	0x010a
        /*04a6*/ 	.byte	0x06
	.zero		1


	//   ....[56]....
        /*04a8*/ 	.word	0x00002fe0
        /*04ac*/ 	.word	0x000000ff
        /*04b0*/ 	.word	0x00000008
        /*04b4*/ 	.short	0x010a
        /*04b6*/ 	.byte	0x06
	.zero		1


	//   ....[57]....
        /*04b8*/ 	.word	0x000030a0
        /*04bc*/ 	.word	0x000000ff
        /*04c0*/ 	.word	0x00000000
        /*04c4*/ 	.short	0x0101
        /*04c6*/ 	.byte	0x07
	.zero		1


	//   ....[58]....
        /*04c8*/ 	.word	0x000033d0
        /*04cc*/ 	.word	0x00000000
        /*04d0*/ 	.word	0x00000070
        /*04d4*/ 	.short	0x010a
        /*04d6*/ 	.byte	0xff
	.zero		1


	//   ....[59]....
        /*04d8*/ 	.word	0x00003490
        /*04dc*/ 	.word	0x00000000
        /*04e0*/ 	.word	0x00000000
        /*04e4*/ 	.short	0x0101
        /*04e6*/ 	.byte	0xff
	.zero		1


	//   ....[60]....
        /*04e8*/ 	.word	0x00003550
        /*04ec*/ 	.word	0x000000ff
        /*04f0*/ 	.word	0x00000000
        /*04f4*/ 	.short	0x010a
        /*04f6*/ 	.byte	0x08
	.zero		1


	//   ....[61]....
        /*04f8*/ 	.word	0x00003560
        /*04fc*/ 	.word	0x000000ff
        /*0500*/ 	.word	0x000000b0
        /*0504*/ 	.short	0x010a
        /*0506*/ 	.byte	0x09
	.zero		1


	//   ....[62]....
        /*0508*/ 	.word	0x00003610
        /*050c*/ 	.word	0x000000ff
        /*0510*/ 	.word	0x00000000
        /*0514*/ 	.short	0x010a
        /*0516*/ 	.byte	0x08
	.zero		1


	//   ....[63]....
        /*0518*/ 	.word	0x00003740
        /*051c*/ 	.word	0x000000ff
        /*0520*/ 	.word	0x00000000
        /*0524*/ 	.short	0x010a
        /*0526*/ 	.byte	0x1e
	.zero		1


	//   ....[64]....
        /*0528*/ 	.word	0x00003a40
        /*052c*/ 	.word	0x000000ff
        /*0530*/ 	.word	0x00000000
        /*0534*/ 	.short	0x010a
        /*0536*/ 	.byte	0x08
	.zero		1


	//   ....[65]....
        /*0538*/ 	.word	0x00003ad0
        /*053c*/ 	.word	0x000000ff
        /*0540*/ 	.word	0x00000000
        /*0544*/ 	.short	0x010a
        /*0546*/ 	.byte	0x08
	.zero		1


	//   ....[66]....
        /*0548*/ 	.word	0x00003b60
        /*054c*/ 	.word	0x000000ff
        /*0550*/ 	.word	0x00000000
        /*0554*/ 	.short	0x010a
        /*0556*/ 	.byte	0x08
	.zero		1


	//   ....[67]....
        /*0558*/ 	.word	0x00003c00
        /*055c*/ 	.word	0x00000000
        /*0560*/ 	.word	0x00000000
        /*0564*/ 	.short	0x010a
        /*0566*/ 	.byte	0xff
	.zero		1


	//   ....[68]....
        /*0568*/ 	.word	0x00003c40
        /*056c*/ 	.word	0x00000000
        /*0570*/ 	.word	0x00000000
        /*0574*/ 	.short	0x010a
        /*0576*/ 	.byte	0xff
	.zero		1


	//   ....[69]....
        /*0578*/ 	.word	0x00003cb0
        /*057c*/ 	.word	0x000000ff
        /*0580*/ 	.word	0x00000000
        /*0584*/ 	.short	0x0101
        /*0586*/ 	.byte	0x05
	.zero		1


	//   ....[70]....
        /*0588*/ 	.word	0x00003cf0
        /*058c*/ 	.word	0x000000ff
        /*0590*/ 	.word	0x000000f0
        /*0594*/ 	.short	0x010a
        /*0596*/ 	.byte	0x07
	.zero		1


	//   ....[71]....
        /*0598*/ 	.word	0x00003d40
        /*059c*/ 	.word	0x000000ff
        /*05a0*/ 	.word	0x00000000
        /*05a4*/ 	.short	0x0101
        /*05a6*/ 	.byte	0x05
	.zero		1


	//   ....[72]....
        /*05a8*/ 	.word	0x00004190
        /*05ac*/ 	.word	0x00000000
        /*05b0*/ 	.word	0x00000070
        /*05b4*/ 	.short	0x010a
        /*05b6*/ 	.byte	0xff
	.zero		1


	//   ....[73]....
        /*05b8*/ 	.word	0x00004250
        /*05bc*/ 	.word	0x00000000
        /*05c0*/ 	.word	0x00000000
        /*05c4*/ 	.short	0x0101
        /*05c6*/ 	.byte	0xff
	.zero		1


	//   ....[74]....
        /*05c8*/ 	.word	0x00004570
        /*05cc*/ 	.word	0x000000ff
        /*05d0*/ 	.word	0x00000068
        /*05d4*/ 	.short	0x010a
        /*05d6*/ 	.byte	0x07
	.zero		1


	//   ....[75]....
        /*05d8*/ 	.word	0x00004760
        /*05dc*/ 	.word	0x000000ff
        /*05e0*/ 	.word	0x00000040
        /*05e4*/ 	.short	0x010a
        /*05e6*/ 	.byte	0x07
	.zero		1


	//   ....[76]....
        /*05e8*/ 	.word	0x00004950
        /*05ec*/ 	.word	0x000000ff
        /*05f0*/ 	.word	0x00000020
        /*05f4*/ 	.short	0x010b
        /*05f6*/ 	.byte	0x07
	.zero		1


	//   ....[77]....
        /*05f8*/ 	.word	0x00004960
        /*05fc*/ 	.word	0x000000ff
        /*0600*/ 	.word	0x00000000
        /*0604*/ 	.short	0x0101
        /*0606*/ 	.byte	0x0e
	.zero		1


	//   ....[78]....
        /*0608*/ 	.word	0x00004980
        /*060c*/ 	.word	0x000000ff
        /*0610*/ 	.word	0x00000048
        /*0614*/ 	.short	0x010a
        /*0616*/ 	.byte	0x07
	.zero		1


	//   ....[79]....
        /*0618*/ 	.word	0x00004b30
        /*061c*/ 	.word	0x000000ff
        /*0620*/ 	.word	0x00000028
        /*0624*/ 	.short	0x010b
        /*0626*/ 	.byte	0x07
	.zero		1


	//   ....[80]....
        /*0628*/ 	.word	0x00004b40
        /*062c*/ 	.word	0x000000ff
        /*0630*/ 	.word	0x00000000
        /*0634*/ 	.short	0x0101
        /*0636*/ 	.byte	0x0e
	.zero		1


	//   ....[81]....
        /*0638*/ 	.word	0x00004b50
        /*063c*/ 	.word	0x000000ff
        /*0640*/ 	.word	0x00000050
        /*0644*/ 	.short	0x010a
        /*0646*/ 	.byte	0x07
	.zero		1


	//   ....[82]....
        /*0648*/ 	.word	0x00004d80
        /*064c*/ 	.word	0x000000ff
        /*0650*/ 	.word	0x00000030
        /*0654*/ 	.short	0x010b
        /*0656*/ 	.byte	0x07
	.zero		1


	//   ....[83]....
        /*0658*/ 	.word	0x00004df0
        /*065c*/ 	.word	0x000000ff
        /*0660*/ 	.word	0x00000000
        /*0664*/ 	.short	0x0101
        /*0666*/ 	.byte	0x0e
	.zero		1


	//   ....[84]....
        /*0668*/ 	.word	0x00004e30
        /*066c*/ 	.word	0x000000ff
        /*0670*/ 	.word	0x00000058
        /*0674*/ 	.short	0x010a
        /*0676*/ 	.byte	0x07
	.zero		1


	//   ....[85]....
        /*0678*/ 	.word	0x00005060
        /*067c*/ 	.word	0x000000ff
        /*0680*/ 	.word	0x00000038
        /*0684*/ 	.short	0x010b
        /*0686*/ 	.byte	0x07
	.zero		1


	//   ....[86]....
        /*0688*/ 	.word	0x00005080
        /*068c*/ 	.word	0x000000ff
        /*0690*/ 	.word	0x00000000
        /*0694*/ 	.short	0x0101
        /*0696*/ 	.byte	0x0d
	.zero		1


	//   ....[87]....
        /*0698*/ 	.word	0x000050b0
        /*069c*/ 	.word	0x000000ff
        /*06a0*/ 	.word	0x00000040
        /*06a4*/ 	.short	0x010a
        /*06a6*/ 	.byte	0x07
	.zero		1


	//   ....[88]....
        /*06a8*/ 	.word	0x000050d0
        /*06ac*/ 	.word	0x000000ff
        /*06b0*/ 	.word	0x00000048
        /*06b4*/ 	.short	0x010a
        /*06b6*/ 	.byte	0x07
	.zero		1


	//   ....[89]....
        /*06b8*/ 	.word	0x000050f0
        /*06bc*/ 	.word	0x000000ff
        /*06c0*/ 	.word	0x00000050
        /*06c4*/ 	.short	0x010a
        /*06c6*/ 	.byte	0x07
	.zero		1


	//   ....[90]....
        /*06c8*/ 	.word	0x00005130
        /*06cc*/ 	.word	0x00000000
        /*06d0*/ 	.word	0x00000058
        /*06d4*/ 	.short	0x010a
        /*06d6*/ 	.byte	0xff
	.zero		1


	//   ....[91]....
        /*06d8*/ 	.word	0x00005480
        /*06dc*/ 	.word	0x00000000
        /*06e0*/ 	.word	0x00000070
        /*06e4*/ 	.short	0x010a
        /*06e6*/ 	.byte	0xff
	.zero		1


	//   ....[92]....
        /*06e8*/ 	.word	0x00005590
        /*06ec*/ 	.word	0x00000000
        /*06f0*/ 	.word	0x00000000
        /*06f4*/ 	.short	0x0101
        /*06f6*/ 	.byte	0xff
	.zero		1


	//   ....[93]....
        /*06f8*/ 	.word	0x00005fb0
        /*06fc*/ 	.word	0x000000ff
        /*0700*/ 	.word	0x00000020
        /*0704*/ 	.short	0x010a
        /*0706*/ 	.byte	0x30
	.zero		1


	//   ....[94]....
        /*0708*/ 	.word	0x00005ff0
        /*070c*/ 	.word	0x0000004a
        /*0710*/ 	.word	0x00000090
        /*0714*/ 	.short	0x010a
        /*0716*/ 	.byte	0xff
	.zero		1


	//   ....[95]....
        /*0718*/ 	.word	0x00006100
        /*071c*/ 	.word	0x000000ff
        /*0720*/ 	.word	0x00000020
        /*0724*/ 	.short	0x010a
        /*0726*/ 	.byte	0x30
	.zero		1


	//   ....[96]....
        /*0728*/ 	.word	0x000061d0
        /*072c*/ 	.word	0x0000004a
        /*0730*/ 	.word	0x00000090
        /*0734*/ 	.short	0x010a
        /*0736*/ 	.byte	0xff
	.zero		1


	//   ....[97]....
        /*0738*/ 	.word	0x00006980
        /*073c*/ 	.word	0x00000000
        /*0740*/ 	.word	0x00000000
        /*0744*/ 	.short	0x0101
        /*0746*/ 	.byte	0xff
	.zero		1


	//   ....[98]....
        /*0748*/ 	.word	0x00006990
        /*074c*/ 	.word	0x00000003
        /*0750*/ 	.word	0x00000020
        /*0754*/ 	.short	0x010a
        /*0756*/ 	.byte	0xff
	.zero		1


	//   ....[99]....
        /*0758*/ 	.word	0x00006a50
        /*075c*/ 	.word	0x00000003
        /*0760*/ 	.word	0x00000020
        /*0764*/ 	.short	0x010a
        /*0766*/ 	.byte	0xff
	.zero		1


	//   ....[100]....
        /*0768*/ 	.word	0x00007240
        /*076c*/ 	.word	0x00000052
        /*0770*/ 	.word	0x00000000
        /*0774*/ 	.short	0x0101
        /*0776*/ 	.byte	0xff
	.zero		1


	//   ....[101]....
        /*0778*/ 	.word	0x00007260
        /*077c*/ 	.word	0x00000053
        /*0780*/ 	.word	0x00000020
        /*0784*/ 	.short	0x010a
        /*0786*/ 	.byte	0xff
	.zero		1


	//   ....[102]....
        /*0788*/ 	.word	0x00007310
        /*078c*/ 	.word	0x00000053
        /*0790*/ 	.word	0x00000020
        /*0794*/ 	.short	0x010a
        /*0796*/ 	.byte	0xff
	.zero		1


	//   ....[103]....
        /*0798*/ 	.word	0x00007b00
        /*079c*/ 	.word	0x00000052
        /*07a0*/ 	.word	0x00000000
        /*07a4*/ 	.short	0x0101
        /*07a6*/ 	.byte	0xff
	.zero		1


	//   ....[104]....
        /*07a8*/ 	.word	0x00007b20
        /*07ac*/ 	.word	0x00000058
        /*07b0*/ 	.word	0x00000020
        /*07b4*/ 	.short	0x010a
        /*07b6*/ 	.byte	0xff
	.zero		1


	//   ....[105]....
        /*07b8*/ 	.word	0x00007bd0
        /*07bc*/ 	.word	0x00000058
        /*07c0*/ 	.word	0x00000020
        /*07c4*/ 	.short	0x010a
        /*07c6*/ 	.byte	0xff
	.zero		1


	//   ....[106]....
        /*07c8*/ 	.word	0x00007e80
        /*07cc*/ 	.word	0x0000004a
        /*07d0*/ 	.word	0x00000000
        /*07d4*/ 	.short	0x0101
        /*07d6*/ 	.byte	0xff
	.zero		1


	//   ....[107]....
        /*07d8*/ 	.word	0x00008410
        /*07dc*/ 	.word	0x00000002
        /*07e0*/ 	.word	0x00000000
        /*07e4*/ 	.short	0x0101
        /*07e6*/ 	.byte	0xff
	.zero		1


	//   ....[108]....
        /*07e8*/ 	.word	0x00008680
        /*07ec*/ 	.word	0x000000ff
        /*07f0*/ 	.word	0x00000000
        /*07f4*/ 	.short	0x0101
        /*07f6*/ 	.byte	0x04
	.zero		1


	//   ....[109]....
        /*07f8*/ 	.word	0x000086a0
        /*07fc*/ 	.word	0x00000003
        /*0800*/ 	.word	0x000000e0
        /*0804*/ 	.short	0x010a
        /*0806*/ 	.byte	0xff
	.zero		1


	//   ....[110]....
        /*0808*/ 	.word	0x00008700
        /*080c*/ 	.word	0x00000002
        /*0810*/ 	.word	0x00000010
        /*0814*/ 	.short	0x010a
        /*0816*/ 	.byte	0xff
	.zero		1


	//   ....[111]....
        /*0818*/ 	.word	0x00008760
        /*081c*/ 	.word	0x00000002
        /*0820*/ 	.word	0x00000010
        /*0824*/ 	.short	0x010a
        /*0826*/ 	.byte	0xff
	.zero		1


	//   ....[112]....
        /*0828*/ 	.word	0x000087b0
        /*082c*/ 	.word	0x00000002
        /*0830*/ 	.word	0x00000070
        /*0834*/ 	.short	0x010a
        /*0836*/ 	.byte	0xff
	.zero		1


	//   ....[113]....
        /*0838*/ 	.word	0x00008810
        /*083c*/ 	.word	0x00000000
        /*0840*/ 	.word	0x00000000
        /*0844*/ 	.short	0x010a
        /*0846*/ 	.byte	0xff
	.zero		1


	//   ....[114]....
        /*0848*/ 	.word	0x00008860
        /*084c*/ 	.word	0x00000000
        /*0850*/ 	.word	0x000000d0
        /*0854*/ 	.short	0x010a
        /*0856*/ 	.byte	0xff
	.zero		1


	//   ....[115]....
        /*0858*/ 	.word	0x000088c0
        /*085c*/ 	.word	0x00000000
        /*0860*/ 	.word	0x00000080
        /*0864*/ 	.short	0x010a
        /*0866*/ 	.byte	0xff
	.zero		1


	//   ....[116]....
        /*0868*/ 	.word	0x00008910
        /*086c*/ 	.word	0x00000000
        /*0870*/ 	.word	0x00000070
        /*0874*/ 	.short	0x010a
        /*0876*/ 	.byte	0xff
	.zero		1


	//   ....[117]....
        /*0878*/ 	.word	0x00008970
        /*087c*/ 	.word	0x00000000
        /*0880*/ 	.word	0x00000080
        /*0884*/ 	.short	0x010a
        /*0886*/ 	.byte	0xff
	.zero		1


	//   ....[118]....
        /*0888*/ 	.word	0x000089d0
        /*088c*/ 	.word	0x00000004
        /*0890*/ 	.word	0x00000008
        /*0894*/ 	.short	0x010a
        /*0896*/ 	.byte	0xff
	.zero		1


	//   ....[119]....
        /*0898*/ 	.word	0x00008ab0
        /*089c*/ 	.word	0x00000002
        /*08a0*/ 	.word	0x00000008
        /*08a4*/ 	.short	0x010a
        /*08a6*/ 	.byte	0xff
	.zero		1


	//   ....[120]....
        /*08a8*/ 	.word	0x00008b00
        /*08ac*/ 	.word	0x00000000
        /*08b0*/ 	.word	0x00000070
        /*08b4*/ 	.short	0x010a
        /*08b6*/ 	.byte	0xff
	.zero		1


	//   ....[121]....
        /*08b8*/ 	.word	0x00008b60
        /*08bc*/ 	.word	0x00000000
        /*08c0*/ 	.word	0x000000b0
        /*08c4*/ 	.short	0x010a
        /*08c6*/ 	.byte	0xff
	.zero		1


	//   ....[122]....
        /*08c8*/ 	.word	0x00008bc0
        /*08cc*/ 	.word	0x00000000
        /*08d0*/ 	.word	0x00000000
        /*08d4*/ 	.short	0x010a
        /*08d6*/ 	.byte	0xff
	.zero		1


	//   ....[123]....
        /*08d8*/ 	.word	0x00008c20
        /*08dc*/ 	.word	0x00000000
        /*08e0*/ 	.word	0x00000000
        /*08e4*/ 	.short	0x010a
        /*08e6*/ 	.byte	0xff
	.zero		1


	//   ....[124]....
        /*08e8*/ 	.word	0x00008c80
        /*08ec*/ 	.word	0x00000000
        /*08f0*/ 	.word	0x00000000
        /*08f4*/ 	.short	0x010a
        /*08f6*/ 	.byte	0xff
	.zero		1


	//   ....[125]....
        /*08f8*/ 	.word	0x00008ce0
        /*08fc*/ 	.word	0x00000000
        /*0900*/ 	.word	0x00000000
        /*0904*/ 	.short	0x010a
        /*0906*/ 	.byte	0xff
	.zero		1


	//   ....[126]....
        /*0908*/ 	.word	0x00008d40
        /*090c*/ 	.word	0x00000000
        /*0910*/ 	.word	0x000000f0
        /*0914*/ 	.short	0x010a
        /*0916*/ 	.byte	0xff
	.zero		1


	//   ....[127]....
        /*0918*/ 	.word	0x00008d90
        /*091c*/ 	.word	0x00000000
        /*0920*/ 	.word	0x00000070
        /*0924*/ 	.short	0x010a
        /*0926*/ 	.byte	0xff
	.zero		1


	//   ....[128]....
        /*0928*/ 	.word	0x00008df0
        /*092c*/ 	.word	0x00000000
        /*0930*/ 	.word	0x00000068
        /*0934*/ 	.short	0x010a
        /*0936*/ 	.byte	0xff
	.zero		1


	//   ....[129]....
        /*0938*/ 	.word	0x00008e50
        /*093c*/ 	.word	0x00000003
        /*0940*/ 	.word	0x00000040
        /*0944*/ 	.short	0x010a
        /*0946*/ 	.byte	0xff
	.zero		1


	//   ....[130]....
        /*0948*/ 	.word	0x00008eb0
        /*094c*/ 	.word	0x00000003
        /*0950*/ 	.word	0x00000048
        /*0954*/ 	.short	0x010a
        /*0956*/ 	.byte	0xff
	.zero		1


	//   ....[131]....
        /*0958*/ 	.word	0x00008f10
        /*095c*/ 	.word	0x00000003
        /*0960*/ 	.word	0x00000050
        /*0964*/ 	.short	0x010a
        /*0966*/ 	.byte	0xff
	.zero		1


	//   ....[132]....
        /*0968*/ 	.word	0x00008f70
        /*096c*/ 	.word	0x00000003
        /*0970*/ 	.word	0x00000058
        /*0974*/ 	.short	0x010a
        /*0976*/ 	.byte	0xff
	.zero		1


	//   ....[133]....
        /*0978*/ 	.word	0x00008fd0
        /*097c*/ 	.word	0x00000000
        /*0980*/ 	.word	0x00000040
        /*0984*/ 	.short	0x010a
        /*0986*/ 	.byte	0xff
	.zero		1


	//   ....[134]....
        /*0988*/ 	.word	0x00009030
        /*098c*/ 	.word	0x00000000
        /*0990*/ 	.word	0x00000048
        /*0994*/ 	.short	0x010a
        /*0996*/ 	.byte	0xff
	.zero		1


	//   ....[135]....
        /*0998*/ 	.word	0x00009090
        /*099c*/ 	.word	0x00000000
        /*09a0*/ 	.word	0x00000050
        /*09a4*/ 	.short	0x010a
        /*09a6*/ 	.byte	0xff
	.zero		1


	//   ....[136]....
        /*09a8*/ 	.word	0x000090e0
        /*09ac*/ 	.word	0x00000000
        /*09b0*/ 	.word	0x00000070
        /*09b4*/ 	.short	0x010a
        /*09b6*/ 	.byte	0xff
	.zero		1


	//   ....[137]....
        /*09b8*/ 	.word	0x00009140
        /*09bc*/ 	.word	0x00000000
        /*09c0*/ 	.word	0x00000020
        /*09c4*/ 	.short	0x010a
        /*09c6*/ 	.byte	0xff
	.zero		1


	//   ....[138]....
        /*09c8*/ 	.word	0x00009190
        /*09cc*/ 	.word	0x0000004a
        /*09d0*/ 	.word	0x00000090
        /*09d4*/ 	.short	0x010a
        /*09d6*/ 	.byte	0xff
	.zero		1


	//   ....[139]....
        /*09d8*/ 	.word	0x000091e0
        /*09dc*/ 	.word	0x00000003
        /*09e0*/ 	.word	0x00000020
        /*09e4*/ 	.short	0x010a
        /*09e6*/ 	.byte	0xff
	.zero		1


	//   ....[140]....
        /*09e8*/ 	.word	0x00009230
        /*09ec*/ 	.word	0x00000053
        /*09f0*/ 	.word	0x00000020
        /*09f4*/ 	.short	0x010a
        /*09f6*/ 	.byte	0xff
	.zero		1


	//   ....[141]....
        /*09f8*/ 	.word	0x00009280
        /*09fc*/ 	.word	0x00000058
        /*0a00*/ 	.word	0x00000020
        /*0a04*/ 	.short	0x010a
        /*0a06*/ 	.byte	0xff
	.zero		1


	//----- nvinfo : EIATTR_NUM_MBARRIERS
	.align		4
.L_47:
        /*0a08*/ 	.byte	0x03, 0x38
        /*0a0a*/ 	.short	0x001f


	//----- nvinfo : EIATTR_EXIT_INSTR_OFFSETS
	.align		4
        /*0a0c*/ 	.byte	0x04, 0x1c
        /*0a0e*/ 	.short	(.L_49 - .L_48)


	//   ....[0]....
.L_48:
        /*0a10*/ 	.word	0x000026a0


	//   ....[1]....
        /*0a14*/ 	.word	0x00002ba0


	//   ....[2]....
        /*0a18*/ 	.word	0x00002c00


	//   ....[3]....
        /*0a1c*/ 	.word	0x00003f70


	//   ....[4]....
        /*0a20*/ 	.word	0x00005160


	//   ....[5]....
        /*0a24*/ 	.word	0x000051a0


	//   ....[6]....
        /*0a28*/ 	.word	0x00008570


	//   ....[7]....
        /*0a2c*/ 	.word	0x000085f0


	//   ....[8]....
        /*0a30*/ 	.word	0x00008620


	//   ....[9]....
        /*0a34*/ 	.word	0x00008690


	//----- nvinfo : EIATTR_MAX_THREADS
	.align		4
.L_49:
        /*0a38*/ 	.byte	0x04, 0x05
        /*0a3a*/ 	.short	(.L_51 - .L_50)
.L_50:
        /*0a3c*/ 	.word	0x00000100
        /*0a40*/ 	.word	0x00000001
        /*0a44*/ 	.word	0x00000001


	//----- nvinfo : EIATTR_CRS_STACK_SIZE
	.align		4
.L_51:
        /*0a48*/ 	.byte	0x04, 0x1e
        /*0a4a*/ 	.short	(.L_53 - .L_52)
.L_52:
        /*0a4c*/ 	.word	0x00000000


	//----- nvinfo : EIATTR_CBANK_PARAM_SIZE
	.align		4
.L_53:
        /*0a50*/ 	.byte	0x03, 0x19
        /*0a52*/ 	.short	0x0800


	//----- nvinfo : EIATTR_PARAM_CBANK
	.align		4
        /*0a54*/ 	.byte	0x04, 0x0a
        /*0a56*/ 	.short	(.L_55 - .L_54)
	.align		4
.L_54:
        /*0a58*/ 	.word	index@(.nv.constant0._ZN7cutlass13device_kernelINS_4gemm6kernel13GemmUniversalIN4cute5tupleIJiiiiEEENS1_10collective13CollectiveMmaINS1_35MainloopSm100TmaUmmaWarpSpecializedILi2ELi2ELi4ENS5_IJNS4_1CILi2EEENSA_ILi1EEESC_EEEEENS5_IJNSA_ILi128EEESF_NSA_ILi64EEEEEENS_6half_tENS5_IJSC_llEEESI_NS5_IJlSC_lEEENS4_8TiledMMAINS4_8MMA_AtomIJNS4_26SM100_MMA_F16BF16_2x1SM_SSISI_SI_fLi128ELi128ELNS4_4UMMA5MajorE1ELSP_0ELNSO_7ScaleInE0ELSQ_0EEEEEENS4_6LayoutINS5_IJSC_SC_SC_EEENS5_IJNSA_ILi0EEESV_SV_EEEEENS5_IJNS4_10UnderscoreESY_SY_EEEEENS4_18SM100_TMA_2SM_LOADENS4_14ComposedLayoutINS4_7SwizzleILi3ELi4ELi3EEENS4_18smem_ptr_flag_bitsILi16EEENST_INS5_IJSG_NSA_ILi8EEEEEENS5_IJSC_SG_EEEEEEEvNS4_8identityES11_NS12_IS14_S16_NST_INS5_IJS17_SG_EEENS5_IJSG_SC_EEEEEEEvS1C_EENS_8epilogue10collective18CollectiveEpilogueINS1I_23Sm100TmaWarpSpecializedILi4ELi2ELi16ELb1ELb0EEEJNS5_IJSG_SF_SG_EEENS5_IJNST_ISG_SC_EENST_INS5_IJNSA_ILi16EEESB_EEES19_EEEEESI_SK_SI_SK_NS1I_6fusion15FusionCallbacksIS1M_NS1T_17LinearCombinationISI_fSI_fLNS_15FloatRoundStyleE2EEES1N_S1S_JEEENS4_5SM1004TMEM4LOAD26SM100_TMEM_LOAD_32dp32b16xENS4_13SM90_TMA_LOADENS12_INS13_ILi1ELi4ELi3EEES16_NST_INS5_IJS17_S1P_EEENS5_IJS1P_SC_EEEEEEENS4_39AutoVectorizingCopyWithAssumedAlignmentILi128EEENS4_14SM90_TMA_STOREES28_S2A_S2A_EEEvvEEEEvNT_6ParamsE)
        /*0a5c*/ 	.short	0x0380
        /*0a5e*/ 	.short	0x0800


	//----- nvinfo : EIATTR_SW_WAR
	.align		4
.L_55:
        /*0a60*/ 	.byte	0x04, 0x36
        /*0a62*/ 	.short	(.L_57 - .L_56)
.L_56:
        /*0a64*/ 	.word	0x00000008
.L_57:


//--------------------- .nv.callgraph             --------------------------
	.section	.nv.callgraph,"",@"SHT_CUDA_CALLGRAPH"
	.align	4
	.sectionentsize	8
	.align		4
        /*0000*/ 	.word	0x00000000
	.align		4
        /*0004*/ 	.word	0xffffffff
	.align		4
        /*0008*/ 	.word	index@(_ZN7cutlass13device_kernelINS_4gemm6kernel13GemmUniversalIN4cute5tupleIJiiiiEEENS1_10collective13CollectiveMmaINS1_35MainloopSm100TmaUmmaWarpSpecializedILi2ELi2ELi4ENS5_IJNS4_1CILi2EEENSA_ILi1EEESC_EEEEENS5_IJNSA_ILi128EEESF_NSA_ILi64EEEEEENS_6half_tENS5_IJSC_llEEESI_NS5_IJlSC_lEEENS4_8TiledMMAINS4_8MMA_AtomIJNS4_26SM100_MMA_F16BF16_2x1SM_SSISI_SI_fLi128ELi128ELNS4_4UMMA5MajorE1ELSP_0ELNSO_7ScaleInE0ELSQ_0EEEEEENS4_6LayoutINS5_IJSC_SC_SC_EEENS5_IJNSA_ILi0EEESV_SV_EEEEENS5_IJNS4_10UnderscoreESY_SY_EEEEENS4_18SM100_TMA_2SM_LOADENS4_14ComposedLayoutINS4_7SwizzleILi3ELi4ELi3EEENS4_18smem_ptr_flag_bitsILi16EEENST_INS5_IJSG_NSA_ILi8EEEEEENS5_IJSC_SG_EEEEEEEvNS4_8identityES11_NS12_IS14_S16_NST_INS5_IJS17_SG_EEENS5_IJSG_SC_EEEEEEEvS1C_EENS_8epilogue10collective18CollectiveEpilogueINS1I_23Sm100TmaWarpSpecializedILi4ELi2ELi16ELb1ELb0EEEJNS5_IJSG_SF_SG_EEENS5_IJNST_ISG_SC_EENST_INS5_IJNSA_ILi16EEESB_EEES19_EEEEESI_SK_SI_SK_NS1I_6fusion15FusionCallbacksIS1M_NS1T_17LinearCombinationISI_fSI_fLNS_15FloatRoundStyleE2EEES1N_S1S_JEEENS4_5SM1004TMEM4LOAD26SM100_TMEM_LOAD_32dp32b16xENS4_13SM90_TMA_LOADENS12_INS13_ILi1ELi4ELi3EEES16_NST_INS5_IJS17_S1P_EEENS5_IJS1P_SC_EEEEEEENS4_39AutoVectorizingCopyWithAssumedAlignmentILi128EEENS4_14SM90_TMA_STOREES28_S2A_S2A_EEEvvEEEEvNT_6ParamsE)
	.align		4
        /*000c*/ 	.word	index@(__assertfail)
	.align		4
        /*0010*/ 	.word	0x00000000
	.align		4
        /*0014*/ 	.word	0xfffffffe
	.align		4
        /*0018*/ 	.word	0x00000000
	.align		4
        /*001c*/ 	.word	0xfffffffd
	.align		4
        /*0020*/ 	.word	0x00000000
	.align		4
        /*0024*/ 	.word	0xfffffffc


//--------------------- .nv.constant4             --------------------------
	.section	.nv.constant4,"a",@progbits
	.align	8
	.align		8
.nv.constant4:
        /*0000*/ 	.dword	__assertfail
	.align		8
        /*0008*/ 	.dword	__unnamed_1
	.align		8
        /*0010*/ 	.dword	__unnamed_2
	.align		8
        /*0018*/ 	.dword	_ZN40_INTERNAL_d9c10f30_4_k_cu_ba1542ab_276674cuda3std3__45__cpo5beginE
	.align		8
        /*0020*/ 	.dword	_ZN40_INTERNAL_d9c10f30_4_k_cu_ba1542ab_276674cuda3std3__45__cpo3endE
	.align		8
        /*0028*/ 	.dword	_ZN40_INTERNAL_d9c10f30_4_k_cu_ba1542ab_276674cuda3std3__45__cpo6cbeginE
	.align		8
        /*0030*/ 	.dword	_ZN40_INTERNAL_d9c10f30_4_k_cu_ba1542ab_276674cuda3std3__45__cpo4cendE
	.align		8
        /*0038*/ 	.dword	_ZN40_INTERNAL_d9c10f30_4_k_cu_ba1542ab_276674cuda3std3__442_GLOBAL__N__d9c10f30_4_k_cu_ba1542ab_276676ignoreE
	.align		8
        /*0040*/ 	.dword	_ZN40_INTERNAL_d9c10f30_4_k_cu_ba1542ab_276674cuda3std3__419piecewise_constructE
	.align		8
        /*0048*/ 	.dword	_ZN40_INTERNAL_d9c10f30_4_k_cu_ba1542ab_276674cuda3std3__48in_placeE
	.align		8
        /*0050*/ 	.dword	_ZN40_INTERNAL_d9c10f30_4_k_cu_ba1542ab_276674cuda3std6ranges3__45__cpo4swapE
	.align		8
        /*0058*/ 	.dword	_ZN40_INTERNAL_d9c10f30_4_k_cu_ba1542ab_276674cuda3std6ranges3__45__cpo9iter_moveE
	.align		8
        /*0060*/ 	.dword	_ZN40_INTERNAL_d9c10f30_4_k_cu_ba1542ab_276674cute7productE
	.align		8
        /*0068*/ 	.dword	_ZN40_INTERNAL_d9c10f30_4_k_cu_ba1542ab_276674cute1_E
	.align		8
        /*0070*/ 	.dword	$str$25
	.align		8
        /*0078*/ 	.dword	$str$26
	.align		8
        /*0080*/ 	.dword	$str$27
	.align		8
        /*0088*/ 	.dword	$str$28


//--------------------- .text._ZN7cutlass13device_kernelINS_4gemm6kernel13GemmUniversalIN4cute5tupleIJiiiiEEENS1_10collective13CollectiveMmaINS1_35MainloopSm100TmaUmmaWarpSpecializedILi2ELi2ELi4ENS5_IJNS4_1CILi2EEENSA_ILi1EEESC_EEEEENS5_IJNSA_ILi128EEESF_NSA_ILi64EEEEEENS_6half_tENS5_IJSC_llEEESI_NS5_IJlSC_lEEENS4_8TiledMMAINS4_8MMA_AtomIJNS4_26SM100_MMA_F16BF16_2x1SM_SSISI_SI_fLi128ELi128ELNS4_4UMMA5MajorE1ELSP_0ELNSO_7ScaleInE0ELSQ_0EEEEEENS4_6LayoutINS5_IJSC_SC_SC_EEENS5_IJNSA_ILi0EEESV_SV_EEEEENS5_IJNS4_10UnderscoreESY_SY_EEEEENS4_18SM100_TMA_2SM_LOADENS4_14ComposedLayoutINS4_7SwizzleILi3ELi4ELi3EEENS4_18smem_ptr_flag_bitsILi16EEENST_INS5_IJSG_NSA_ILi8EEEEEENS5_IJSC_SG_EEEEEEEvNS4_8identityES11_NS12_IS14_S16_NST_INS5_IJS17_SG_EEENS5_IJSG_SC_EEEEEEEvS1C_EENS_8epilogue10collective18CollectiveEpilogueINS1I_23Sm100TmaWarpSpecializedILi4ELi2ELi16ELb1ELb0EEEJNS5_IJSG_SF_SG_EEENS5_IJNST_ISG_SC_EENST_INS5_IJNSA_ILi16EEESB_EEES19_EEEEESI_SK_SI_SK_NS1I_6fusion15FusionCallbacksIS1M_NS1T_17LinearCombinationISI_fSI_fLNS_15FloatRoundStyleE2EEES1N_S1S_JEEENS4_5SM1004TMEM4LOAD26SM100_TMEM_LOAD_32dp32b16xENS4_13SM90_TMA_LOADENS12_INS13_ILi1ELi4ELi3EEES16_NST_INS5_IJS17_S1P_EEENS5_IJS1P_SC_EEEEEEENS4_39AutoVectorizingCopyWithAssumedAlignmentILi128EEENS4_14SM90_TMA_STOREES28_S2A_S2A_EEEvvEEEEvNT_6ParamsE --------------------------
	.section	.text._ZN7cutlass13device_kernelINS_4gemm6kernel13GemmUniversalIN4cute5tupleIJiiiiEEENS1_10collective13CollectiveMmaINS1_35MainloopSm100TmaUmmaWarpSpecializedILi2ELi2ELi4ENS5_IJNS4_1CILi2EEENSA_ILi1EEESC_EEEEENS5_IJNSA_ILi128EEESF_NSA_ILi64EEEEEENS_6half_tENS5_IJSC_llEEESI_NS5_IJlSC_lEEENS4_8TiledMMAINS4_8MMA_AtomIJNS4_26SM100_MMA_F16BF16_2x1SM_SSISI_SI_fLi128ELi128ELNS4_4UMMA5MajorE1ELSP_0ELNSO_7ScaleInE0ELSQ_0EEEEEENS4_6LayoutINS5_IJSC_SC_SC_EEENS5_IJNSA_ILi0EEESV_SV_EEEEENS5_IJNS4_10UnderscoreESY_SY_EEEEENS4_18SM100_TMA_2SM_LOADENS4_14ComposedLayoutINS4_7SwizzleILi3ELi4ELi3EEENS4_18smem_ptr_flag_bitsILi16EEENST_INS5_IJSG_NSA_ILi8EEEEEENS5_IJSC_SG_EEEEEEEvNS4_8identityES11_NS12_IS14_S16_NST_INS5_IJS17_SG_EEENS5_IJSG_SC_EEEEEEEvS1C_EENS_8epilogue10collective18CollectiveEpilogueINS1I_23Sm100TmaWarpSpecializedILi4ELi2ELi16ELb1ELb0EEEJNS5_IJSG_SF_SG_EEENS5_IJNST_ISG_SC_EENST_INS5_IJNSA_ILi16EEESB_EEES19_EEEEESI_SK_SI_SK_NS1I_6fusion15FusionCallbacksIS1M_NS1T_17LinearCombinationISI_fSI_fLNS_15FloatRoundStyleE2EEES1N_S1S_JEEENS4_5SM1004TMEM4LOAD26SM100_TMEM_LOAD_32dp32b16xENS4_13SM90_TMA_LOADENS12_INS13_ILi1ELi4ELi3EEES16_NST_INS5_IJS17_S1P_EEENS5_IJS1P_SC_EEEEEEENS4_39AutoVectorizingCopyWithAssumedAlignmentILi128EEENS4_14SM90_TMA_STOREES28_S2A_S2A_EEEvvEEEEvNT_6ParamsE,"ax",@progbits
	.align	128
.text._ZN7cutlass13device_kernelINS_4gemm6kernel13GemmUniversalIN4cute5tupleIJiiiiEEENS1_10collective13CollectiveMmaINS1_35MainloopSm100TmaUmmaWarpSpecializedILi2ELi2ELi4ENS5_IJNS4_1CILi2EEENSA_ILi1EEESC_EEEEENS5_IJNSA_ILi128EEESF_NSA_ILi64EEEEEENS_6half_tENS5_IJSC_llEEESI_NS5_IJlSC_lEEENS4_8TiledMMAINS4_8MMA_AtomIJNS4_26SM100_MMA_F16BF16_2x1SM_SSISI_SI_fLi128ELi128ELNS4_4UMMA5MajorE1ELSP_0ELNSO_7ScaleInE0ELSQ_0EEEEEENS4_6LayoutINS5_IJSC_SC_SC_EEENS5_IJNSA_ILi0EEESV_SV_EEEEENS5_IJNS4_10UnderscoreESY_SY_EEEEENS4_18SM100_TMA_2SM_LOADENS4_14ComposedLayoutINS4_7SwizzleILi3ELi4ELi3EEENS4_18smem_ptr_flag_bitsILi16EEENST_INS5_IJSG_NSA_ILi8EEEEEENS5_IJSC_SG_EEEEEEEvNS4_8identityES11_NS12_IS14_S16_NST_INS5_IJS17_SG_EEENS5_IJSG_SC_EEEEEEEvS1C_EENS_8epilogue10collective18CollectiveEpilogueINS1I_23Sm100TmaWarpSpecializedILi4ELi2ELi16ELb1ELb0EEEJNS5_IJSG_SF_SG_EEENS5_IJNST_ISG_SC_EENST_INS5_IJNSA_ILi16EEESB_EEES19_EEEEESI_SK_SI_SK_NS1I_6fusion15FusionCallbacksIS1M_NS1T_17LinearCombinationISI_fSI_fLNS_15FloatRoundStyleE2EEES1N_S1S_JEEENS4_5SM1004TMEM4LOAD26SM100_TMEM_LOAD_32dp32b16xENS4_13SM90_TMA_LOADENS12_INS13_ILi1ELi4ELi3EEES16_NST_INS5_IJS17_S1P_EEENS5_IJS1P_SC_EEEEEEENS4_39AutoVectorizingCopyWithAssumedAlignmentILi128EEENS4_14SM90_TMA_STOREES28_S2A_S2A_EEEvvEEEEvNT_6ParamsE:
        .type           _ZN7cutlass13device_kernelINS_4gemm6kernel13GemmUniversalIN4cute5tupleIJiiiiEEENS1_10collective13CollectiveMmaINS1_35MainloopSm100TmaUmmaWarpSpecializedILi2ELi2ELi4ENS5_IJNS4_1CILi2EEENSA_ILi1EEESC_EEEEENS5_IJNSA_ILi128EEESF_NSA_ILi64EEEEEENS_6half_tENS5_IJSC_llEEESI_NS5_IJlSC_lEEENS4_8TiledMMAINS4_8MMA_AtomIJNS4_26SM100_MMA_F16BF16_2x1SM_SSISI_SI_fLi128ELi128ELNS4_4UMMA5MajorE1ELSP_0ELNSO_7ScaleInE0ELSQ_0EEEEEENS4_6LayoutINS5_IJSC_SC_SC_EEENS5_IJNSA_ILi0EEESV_SV_EEEEENS5_IJNS4_10UnderscoreESY_SY_EEEEENS4_18SM100_TMA_2SM_LOADENS4_14ComposedLayoutINS4_7SwizzleILi3ELi4ELi3EEENS4_18smem_ptr_flag_bitsILi16EEENST_INS5_IJSG_NSA_ILi8EEEEEENS5_IJSC_SG_EEEEEEEvNS4_8identityES11_NS12_IS14_S16_NST_INS5_IJS17_SG_EEENS5_IJSG_SC_EEEEEEEvS1C_EENS_8epilogue10collective18CollectiveEpilogueINS1I_23Sm100TmaWarpSpecializedILi4ELi2ELi16ELb1ELb0EEEJNS5_IJSG_SF_SG_EEENS5_IJNST_ISG_SC_EENST_INS5_IJNSA_ILi16EEESB_EEES19_EEEEESI_SK_SI_SK_NS1I_6fusion15FusionCallbacksIS1M_NS1T_17LinearCombinationISI_fSI_fLNS_15FloatRoundStyleE2EEES1N_S1S_JEEENS4_5SM1004TMEM4LOAD26SM100_TMEM_LOAD_32dp32b16xENS4_13SM90_TMA_LOADENS12_INS13_ILi1ELi4ELi3EEES16_NST_INS5_IJS17_S1P_EEENS5_IJS1P_SC_EEEEEEENS4_39AutoVectorizingCopyWithAssumedAlignmentILi128EEENS4_14SM90_TMA_STOREES28_S2A_S2A_EEEvvEEEEvNT_6ParamsE,@function
        .size           _ZN7cutlass13device_kernelINS_4gemm6kernel13GemmUniversalIN4cute5tupleIJiiiiEEENS1_10collective13CollectiveMmaINS1_35MainloopSm100TmaUmmaWarpSpecializedILi2ELi2ELi4ENS5_IJNS4_1CILi2EEENSA_ILi1EEESC_EEEEENS5_IJNSA_ILi128EEESF_NSA_ILi64EEEEEENS_6half_tENS5_IJSC_llEEESI_NS5_IJlSC_lEEENS4_8TiledMMAINS4_8MMA_AtomIJNS4_26SM100_MMA_F16BF16_2x1SM_SSISI_SI_fLi128ELi128ELNS4_4UMMA5MajorE1ELSP_0ELNSO_7ScaleInE0ELSQ_0EEEEEENS4_6LayoutINS5_IJSC_SC_SC_EEENS5_IJNSA_ILi0EEESV_SV_EEEEENS5_IJNS4_10UnderscoreESY_SY_EEEEENS4_18SM100_TMA_2SM_LOADENS4_14ComposedLayoutINS4_7SwizzleILi3ELi4ELi3EEENS4_18smem_ptr_flag_bitsILi16EEENST_INS5_IJSG_NSA_ILi8EEEEEENS5_IJSC_SG_EEEEEEEvNS4_8identityES11_NS12_IS14_S16_NST_INS5_IJS17_SG_EEENS5_IJSG_SC_EEEEEEEvS1C_EENS_8epilogue10collective18CollectiveEpilogueINS1I_23Sm100TmaWarpSpecializedILi4ELi2ELi16ELb1ELb0EEEJNS5_IJSG_SF_SG_EEENS5_IJNST_ISG_SC_EENST_INS5_IJNSA_ILi16EEESB_EEES19_EEEEESI_SK_SI_SK_NS1I_6fusion15FusionCallbacksIS1M_NS1T_17LinearCombinationISI_fSI_fLNS_15FloatRoundStyleE2EEES1N_S1S_JEEENS4_5SM1004TMEM4LOAD26SM100_TMEM_LOAD_32dp32b16xENS4_13SM90_TMA_LOADENS12_INS13_ILi1ELi4ELi3EEES16_NST_INS5_IJS17_S1P_EEENS5_IJS1P_SC_EEEEEEENS4_39AutoVectorizingCopyWithAssumedAlignmentILi128EEENS4_14SM90_TMA_STOREES28_S2A_S2A_EEEvvEEEEvNT_6ParamsE,(.L_x_191 - _ZN7cutlass13device_kernelINS_4gemm6kernel13GemmUniversalIN4cute5tupleIJiiiiEEENS1_10collective13CollectiveMmaINS1_35MainloopSm100TmaUmmaWarpSpecializedILi2ELi2ELi4ENS5_IJNS4_1CILi2EEENSA_ILi1EEESC_EEEEENS5_IJNSA_ILi128EEESF_NSA_ILi64EEEEEENS_6half_tENS5_IJSC_llEEESI_NS5_IJlSC_lEEENS4_8TiledMMAINS4_8MMA_AtomIJNS4_26SM100_MMA_F16BF16_2x1SM_SSISI_SI_fLi128ELi128ELNS4_4UMMA5MajorE1ELSP_0ELNSO_7ScaleInE0ELSQ_0EEEEEENS4_6LayoutINS5_IJSC_SC_SC_EEENS5_IJNSA_ILi0EEESV_SV_EEEEENS5_IJNS4_10UnderscoreESY_SY_EEEEENS4_18SM100_TMA_2SM_LOADENS4_14ComposedLayoutINS4_7SwizzleILi3ELi4ELi3EEENS4_18smem_ptr_flag_bitsILi16EEENST_INS5_IJSG_NSA_ILi8EEEEEENS5_IJSC_SG_EEEEEEEvNS4_8identityES11_NS12_IS14_S16_NST_INS5_IJS17_SG_EEENS5_IJSG_SC_EEEEEEEvS1C_EENS_8epilogue10collective18CollectiveEpilogueINS1I_23Sm100TmaWarpSpecializedILi4ELi2ELi16ELb1ELb0EEEJNS5_IJSG_SF_SG_EEENS5_IJNST_ISG_SC_EENST_INS5_IJNSA_ILi16EEESB_EEES19_EEEEESI_SK_SI_SK_NS1I_6fusion15FusionCallbacksIS1M_NS1T_17LinearCombinationISI_fSI_fLNS_15FloatRoundStyleE2EEES1N_S1S_JEEENS4_5SM1004TMEM4LOAD26SM100_TMEM_LOAD_32dp32b16xENS4_13SM90_TMA_LOADENS12_INS13_ILi1ELi4ELi3EEES16_NST_INS5_IJS17_S1P_EEENS5_IJS1P_SC_EEEEEEENS4_39AutoVectorizingCopyWithAssumedAlignmentILi128EEENS4_14SM90_TMA_STOREES28_S2A_S2A_EEEvvEEEEvNT_6ParamsE)
        .other          _ZN7cutlass13device_kernelINS_4gemm6kernel13GemmUniversalIN4cute5tupleIJiiiiEEENS1_10collective13CollectiveMmaINS1_35MainloopSm100TmaUmmaWarpSpecializedILi2ELi2ELi4ENS5_IJNS4_1CILi2EEENSA_ILi1EEESC_EEEEENS5_IJNSA_ILi128EEESF_NSA_ILi64EEEEEENS_6half_tENS5_IJSC_llEEESI_NS5_IJlSC_lEEENS4_8TiledMMAINS4_8MMA_AtomIJNS4_26SM100_MMA_F16BF16_2x1SM_SSISI_SI_fLi128ELi128ELNS4_4UMMA5MajorE1ELSP_0ELNSO_7ScaleInE0ELSQ_0EEEEEENS4_6LayoutINS5_IJSC_SC_SC_EEENS5_IJNSA_ILi0EEESV_SV_EEEEENS5_IJNS4_10UnderscoreESY_SY_EEEEENS4_18SM100_TMA_2SM_LOADENS4_14ComposedLayoutINS4_7SwizzleILi3ELi4ELi3EEENS4_18smem_ptr_flag_bitsILi16EEENST_INS5_IJSG_NSA_ILi8EEEEEENS5_IJSC_SG_EEEEEEEvNS4_8identityES11_NS12_IS14_S16_NST_INS5_IJS17_SG_EEENS5_IJSG_SC_EEEEEEEvS1C_EENS_8epilogue10collective18CollectiveEpilogueINS1I_23Sm100TmaWarpSpecializedILi4ELi2ELi16ELb1ELb0EEEJNS5_IJSG_SF_SG_EEENS5_IJNST_ISG_SC_EENST_INS5_IJNSA_ILi16EEESB_EEES19_EEEEESI_SK_SI_SK_NS1I_6fusion15FusionCallbacksIS1M_NS1T_17LinearCombinationISI_fSI_fLNS_15FloatRoundStyleE2EEES1N_S1S_JEEENS4_5SM1004TMEM4LOAD26SM100_TMEM_LOAD_32dp32b16xENS4_13SM90_TMA_LOADENS12_INS13_ILi1ELi4ELi3EEES16_NST_INS5_IJS17_S1P_EEENS5_IJS1P_SC_EEEEEEENS4_39AutoVectorizingCopyWithAssumedAlignmentILi128EEENS4_14SM90_TMA_STOREES28_S2A_S2A_EEEvvEEEEvNT_6ParamsE,@"STO_CUDA_ENTRY STV_DEFAULT"
_ZN7cutlass13device_kernelINS_4gemm6kernel13GemmUniversalIN4cute5tupleIJiiiiEEENS1_10collective13CollectiveMmaINS1_35MainloopSm100TmaUmmaWarpSpecializedILi2ELi2ELi4ENS5_IJNS4_1CILi2EEENSA_ILi1EEESC_EEEEENS5_IJNSA_ILi128EEESF_NSA_ILi64EEEEEENS_6half_tENS5_IJSC_llEEESI_NS5_IJlSC_lEEENS4_8TiledMMAINS4_8MMA_AtomIJNS4_26SM100_MMA_F16BF16_2x1SM_SSISI_SI_fLi128ELi128ELNS4_4UMMA5MajorE1ELSP_0ELNSO_7ScaleInE0ELSQ_0EEEEEENS4_6LayoutINS5_IJSC_SC_SC_EEENS5_IJNSA_ILi0EEESV_SV_EEEEENS5_IJNS4_10UnderscoreESY_SY_EEEEENS4_18SM100_TMA_2SM_LOADENS4_14ComposedLayoutINS4_7SwizzleILi3ELi4ELi3EEENS4_18smem_ptr_flag_bitsILi16EEENST_INS5_IJSG_NSA_ILi8EEEEEENS5_IJSC_SG_EEEEEEEvNS4_8identityES11_NS12_IS14_S16_NST_INS5_IJS17_SG_EEENS5_IJSG_SC_EEEEEEEvS1C_EENS_8epilogue10collective18CollectiveEpilogueINS1I_23Sm100TmaWarpSpecializedILi4ELi2ELi16ELb1ELb0EEEJNS5_IJSG_SF_SG_EEENS5_IJNST_ISG_SC_EENST_INS5_IJNSA_ILi16EEESB_EEES19_EEEEESI_SK_SI_SK_NS1I_6fusion15FusionCallbacksIS1M_NS1T_17LinearCombinationISI_fSI_fLNS_15FloatRoundStyleE2EEES1N_S1S_JEEENS4_5SM1004TMEM4LOAD26SM100_TMEM_LOAD_32dp32b16xENS4_13SM90_TMA_LOADENS12_INS13_ILi1ELi4ELi3EEES16_NST_INS5_IJS17_S1P_EEENS5_IJS1P_SC_EEEEEEENS4_39AutoVectorizingCopyWithAssumedAlignmentILi128EEENS4_14SM90_TMA_STOREES28_S2A_S2A_EEEvvEEEEvNT_6ParamsE:
[----:B------:R-:W1:Y:S01]  /*0000*/  LDC R1, c[0x0][0x37c] ;  /* 0x0000df00ff017b82 */ /* 0x000e620000000800 */
[----:B------:R-:W2:Y:S01]  /*0010*/  S2R R72, SR_TID.X ;  /* 0x0000000000487919 */ /* 0x000ea20000002100 */
[----:B------:R-:W3:Y:S06]  /*0020*/  LDCU.64 UR6, c[0x0][0x890] ;  /* 0x00011200ff0677ac */ /* 0x000eec0008000a00 */
[----:B------:R-:W4:Y:S01]  /*0030*/  S2UR UR37, SR_CgaCtaId ;  /* 0x00000000002579c3 */ /* 0x000f220000008800 */
[----:B------:R-:W-:Y:S02]  /*0040*/  PRMT R59, RZ, 0x7610, R59 ;  /* 0x00007610ff3b7816 */ /* 0x000fe4000000003b */
[----:B------:R-:W-:Y:S01]  /*0050*/  ELECT P1, URZ, PT ;  /* 0x0000000000ff782f */ /* 0x000fe20003820000 */
[----:B------:R-:W1:Y:S01]  /*0060*/  LDCU.64 UR46, c[0x0][0x358] ;  /* 0x00006b00ff2e77ac */ /* 0x000e620008000a00 */
[----:B---3--:R-:W-:-:S04]  /*0070*/  UISETP.NE.U32.AND UP0, UPT, UR6, URZ, UPT ;  /* 0x000000ff0600728c */ /* 0x008fc8000bf05070 */
[----:B------:R-:W-:Y:S02]  /*0080*/  UISETP.NE.AND.EX UP0, UPT, UR7, URZ, UPT, UP0 ;  /* 0x000000ff0700728c */ /* 0x000fe4000bf05300 */
[----:B----4-:R-:W-:Y:S02]  /*0090*/  ULOP3.LUT UR5, UR37, 0x1, URZ, 0xc0, !UPT ;  /* 0x0000000125057892 */ /* 0x010fe4000f8ec0ff */
[----:B------:R-:W-:Y:S01]  /*00a0*/  ULOP3.LUT UR4, UR37, 0x1, URZ, 0x3c, !UPT ;  /* 0x0000000125047892 */ /* 0x000fe2000f8e3cff */
[----:B--2---:R-:W-:-:S05]  /*00b0*/  SHF.R.U32.HI R66, RZ, 0x5, R72 ;  /* 0x00000005ff427819 */ /* 0x004fca0000011648 */
[----:B------:R-:W2:Y:S02]  /*00c0*/  SHFL.IDX PT, R0, R66, RZ, 0x1f ;  /* 0x00001fff42007589 */ /* 0x000ea400000e0000 */
[----:B--2---:R-:W-:Y:S01]  /*00d0*/  R2UR UR10, R0 ;  /* 0x00000000000a72ca */ /* 0x004fe200000e0000 */
[----:B-1----:R-:W-:-:S14]  /*00e0*/  BRA.U UP0, `(.L_x_0) ;  /* 0x00000001002c7547 */ /* 0x002fdc000b800000 */
[----:B------:R-:W1:Y:S02]  /*00f0*/  LDCU.64 UR8, c[0x0][0x888] ;  /* 0x00011100ff0877ac */ /* 0x000e640008000a00 */
[----:B-1----:R-:W-:-:S04]  /*0100*/  UISETP.NE.U32.AND UP0, UPT, UR8, URZ, UPT ;  /* 0x000000ff0800728c */ /* 0x002fc8000bf05070 */
[----:B------:R-:W-:-:S09]  /*0110*/  UISETP.NE.AND.EX UP0, UPT, UR9, URZ, UPT, UP0 ;  /* 0x000000ff0900728c */ /* 0x000fd2000bf05300 */
[----:B------:R-:W-:Y:S05]  /*0120*/  BRA.U !UP0, `(.L_x_1) ;  /* 0x0000000108107547 */ /* 0x000fea000b800000 */
[----:B------:R-:W1:Y:S02]  /*0130*/  LDC.64 R2, c[0x0][0x888] ;  /* 0x00022200ff027b82 */ /* 0x000e640000000a00 */
[----:B-1----:R1:W5:Y:S01]  /*0140*/  LDG.E R35, desc[UR46][R2.64] ;  /* 0x0000002e02237981 */ /* 0x002362000c1e1900 */
[----:B------:R-:W-:Y:S01]  /*0150*/  HFMA2 R59, -RZ, RZ, 0, 5.9604644775390625e-08 ;  /* 0x00000001ff3b7431 */ /* 0x000fe200000001ff */
[----:B------:R-:W-:Y:S05]  /*0160*/  BRA `(.L_x_0) ;  /* 0x00000000000c7947 */ /* 0x000fea0003800000 */
.L_x_1:
[----:B------:R-:W1:Y:S01]  /*0170*/  LDCU UR8, c[0x0][0x880] ;  /* 0x00011000ff0877ac */ /* 0x000e620008000800 */
[----:B------:R-:W-:Y:S01]  /*0180*/  HFMA2 R59, -RZ, RZ, 0, 5.9604644775390625e-08 ;  /* 0x00000001ff3b7431 */ /* 0x000fe200000001ff */
[----:B-1----:R-:W-:-:S07]  /*0190*/  MOV R35, UR8 ;  /* 0x0000000800237c02 */ /* 0x002fce0008000f00 */
.L_x_0:
[----:B------:R-:W2:Y:S02]  /*01a0*/  LDCU.64 UR8, c[0x0][0x8b0] ;  /* 0x00011600ff0877ac */ /* 0x000ea40008000a00 */
[----:B--2---:R-:W-:-:S04]  /*01b0*/  UISETP.NE.U32.AND UP0, UPT, UR8, URZ, UPT ;  /* 0x000000ff0800728c */ /* 0x004fc8000bf05070 */
[----:B------:R-:W-:-:S09]  /*01c0*/  UISETP.NE.AND.EX UP0, UPT, UR9, URZ, UPT, UP0 ;  /* 0x000000ff0900728c */ /* 0x000fd2000bf05300 */
[----:B------:R-:W-:Y:S05]  /*01d0*/  BRA.U UP0, `(.L_x_2) ;  /* 0x0000000100247547 */ /* 0x000fea000b800000 */
[----:B------:R-:W2:Y:S02]  /*01e0*/  LDCU.64 UR8, c[0x0][0x8a8] ;  /* 0x00011500ff0877ac */ /* 0x000ea40008000a00 */
[----:B--2---:R-:W-:-:S04]  /*01f0*/  UISETP.NE.U32.AND UP0, UPT, UR8, URZ, UPT ;  /* 0x000000ff0800728c */ /* 0x004fc8000bf05070 */
[----:B------:R-:W-:-:S09]  /*0200*/  UISETP.NE.AND.EX UP0, UPT, UR9, URZ, UPT, UP0 ;  /* 0x000000ff0900728c */ /* 0x000fd2000bf05300 */
[----:B------:R-:W-:Y:S05]  /*0210*/  BRA.U !UP0, `(.L_x_3) ;  /* 0x00000001080c7547 */ /* 0x000fea000b800000 */
[----:B------:R-:W2:Y:S02]  /*0220*/  LDC.64 R32, c[0x0][0x8a8] ;  /* 0x00022a00ff207b82 */ /* 0x000ea40000000a00 */
[----:B--2---:R2:W5:Y:S01]  /*0230*/  LDG.E R32, desc[UR46][R32.64] ;  /* 0x0000002e20207981 */ /* 0x004562000c1e1900 */
[----:B------:R-:W-:Y:S05]  /*0240*/  BRA `(.L_x_2) ;  /* 0x0000000000087947 */ /* 0x000fea0003800000 */
.L_x_3:
[----:B------:R-:W2:Y:S02]  /*0250*/  LDCU UR8, c[0x0][0x8a0] ;  /* 0x00011400ff0877ac */ /* 0x000ea40008000800 */
[----:B--2---:R-:W-:Y:S02]  /*0260*/  MOV R32, UR8 ;  /* 0x0000000800207c02 */ /* 0x004fe40008000f00 */
.L_x_2:
[----:B------:R-:W-:Y:S01]  /*0270*/  IMAD.U32 R0, RZ, RZ, UR10 ;  /* 0x0000000aff007e24 */ /* 0x000fe2000f8e00ff */
[----:B------:R-:W-:Y:S04]  /*0280*/  BSSY.RECONVERGENT B0, `(.L_x_4) ;  /* 0x000000c000007945 */ /* 0x000fe80003800200 */
[C---:B------:R-:W-:Y:S02]  /*0290*/  ISETP.NE.OR P2, PT, R0.reuse, 0x1, !P1 ;  /* 0x000000010000780c */ /* 0x040fe40004f45670 */
[----:B------:R-:W-:-:S11]  /*02a0*/  ISETP.NE.OR P0, PT, R0, 0x3, !P1 ;  /* 0x000000030000780c */ /* 0x000fd60004f05670 */
[----:B------:R-:W-:Y:S05]  /*02b0*/  @P2 BRA `(.L_x_5) ;  /* 0x0000000000202947 */ /* 0x000fea0003800000 */
[----:B------:R-:W3:Y:S02]  /*02c0*/  LDCU.64 UR8, c[0x0][0x348] ;  /* 0x00006900ff0877ac */ /* 0x000ee40008000a00 */
[----:B---3--:R-:W-:Y:S02]  /*02d0*/  UIADD3 UR12, UP1, UPT, UR8, 0x80, URZ ;  /* 0x00000080080c7890 */ /* 0x008fe4000ff3e0ff */
[----:B------:R-:W-:Y:S02]  /*02e0*/  UIADD3 UR8, UP0, UPT, UR8, 0x180, URZ ;  /* 0x0000018008087890 */ /* 0x000fe4000ff1e0ff */
[----:B------:R-:W-:Y:S02]  /*02f0*/  UIADD3.X UR13, UPT, UPT, URZ, UR9, URZ, UP1, !UPT ;  /* 0x00000009ff0d7290 */ /* 0x000fe40008ffe4ff */
[----:B------:R-:W-:-:S07]  /*0300*/  UIADD3.X UR9, UPT, UPT, URZ, UR9, URZ, UP0, !UPT ;  /* 0x00000009ff097290 */ /* 0x000fce00087fe4ff */
[----:B------:R3:W-:Y:S02]  /*0310*/  UTMACCTL.PF [UR12] ;  /* 0x000000000c0079b9 */ /* 0x0007e40008040000 */
[----:B------:R3:W-:Y:S02]  /*0320*/  UTMACCTL.PF [UR8] ;  /* 0x00000000080079b9 */ /* 0x0007e40008040000 */
[----:B---3--:R-:W-:Y:S01]  /*0330*/  NOP ;  /* 0x0000000000007918 */ /* 0x008fe20000000000 */
.L_x_5:
[----:B------:R-:W-:Y:S05]  /*0340*/  BSYNC.RECONVERGENT B0 ;  /* 0x0000000000007941 */ /* 0x000fea0003800200 */
.L_x_4:
[----:B------:R-:W-:Y:S04]  /*0350*/  BSSY.RECONVERGENT B0, `(.L_x_6) ;  /* 0x000000a000007945 */ /* 0x000fe80003800200 */
        /* <DEDUP_REMOVED lines=9> */
.L_x_7:
[----:B------:R-:W-:Y:S05]  /*03f0*/  BSYNC.RECONVERGENT B0 ;  /* 0x0000000000007941 */ /* 0x000fea0003800200 */
.L_x_6:
[----:B------:R-:W3:Y:S01]  /*0400*/  LDCU.64 UR8, c[0x0][0x888] ;  /* 0x00011100ff0877ac */ /* 0x000ee20008000a00 */
[----:B------:R-:W-:Y:S02]  /*0410*/  UISETP.EQ.U32.AND UP1, UPT, UR6, URZ, UPT ;  /* 0x000000ff0600728c */ /* 0x000fe4000bf22070 */
[----:B------:R-:W-:Y:S02]  /*0420*/  UPLOP3.LUT UP5, UPT, UPT, UPT, UPT, 0x80, 0x8 ;  /* 0x000000000008789c */ /* 0x000fe40003faf070 */
[----:B---3--:R-:W-:-:S04]  /*0430*/  UISETP.NE.U32.AND UP0, UPT, UR8, URZ, UPT ;  /* 0x000000ff0800728c */ /* 0x008fc8000bf05070 */
[----:B------:R-:W-:-:S04]  /*0440*/  UISETP.NE.AND.EX UP0, UPT, UR9, URZ, UPT, UP0 ;  /* 0x000000ff0900728c */ /* 0x000fc8000bf05300 */
[----:B------:R-:W-:-:S04]  /*0450*/  UISETP.EQ.OR.EX UP2, UPT, UR7, URZ, !UP0, UP1 ;  /* 0x000000ff0700728c */ /* 0x000fc8000c742710 */
[----:B------:R-:W-:-:S05]  /*0460*/  UP2UR UR50, UPR, URZ, 0x4 ;  /* 0x00000004ff327883 */ /* 0x000fca0008000000 */
[----:B------:R-:W-:Y:S07]  /*0470*/  BRA.U !UP2, `(.L_x_8) ;  /* 0x000000010a207547 */ /* 0x000fee000b800000 */
[----:B------:R-:W-:Y:S01]  /*0480*/  UISETP.NE.U32.AND UP2, UPT, UR6, URZ, UPT ;  /* 0x000000ff0600728c */ /* 0x000fe2000bf45070 */
[----:B-----5:R-:W-:Y:S01]  /*0490*/  FSETP.NEU.AND P0, PT, R35, RZ, PT ;  /* 0x000000ff2300720b */ /* 0x020fe20003f0d000 */
[----:B------:R-:W-:Y:S02]  /*04a0*/  USEL UR6, URZ, 0xffffffff, UP0 ;  /* 0xffffffffff067887 */ /* 0x000fe40008000000 */
[----:B------:R-:W-:-:S10]  /*04b0*/  UISETP.NE.AND.EX UP2, UPT, UR7, URZ, UPT, UP2 ;  /* 0x000000ff0700728c */ /* 0x000fd4000bf45320 */
[----:B------:R-:W-:Y:S01]  /*04c0*/  VOTEU.ANY UP1, P0 ;  /* 0x0000000000ff7886 */ /* 0x000fe20000020100 */
[----:B------:R-:W-:-:S04]  /*04d0*/  @!UP2 USEL UR6, URZ, 0xffffffff, UP1 ;  /* 0xffffffffff06a887 */ /* 0x000fc80008800000 */
[----:B------:R-:W-:-:S04]  /*04e0*/  ULOP3.LUT UR6, UR6, 0x1, URZ, 0xc0, !UPT ;  /* 0x0000000106067892 */ /* 0x000fc8000f8ec0ff */
[----:B------:R-:W-:-:S11]  /*04f0*/  UISETP.NE.U32.AND UP5, UPT, UR6, 0x1, UPT ;  /* 0x000000010600788c */ /* 0x000fd6000bfa5070 */
.L_x_8:
[----:B------:R-:W3:Y:S01]  /*0500*/  SHFL.IDX PT, R0, R66, RZ, 0x1f ;  /* 0x00001fff42007589 */ /* 0x000ee200000e0000 */
[----:B------:R-:W-:-:S04]  /*0510*/  UISETP.NE.AND UP1, UPT, UR10, 0x2, UPT ;  /* 0x000000020a00788c */ /* 0x000fc8000bf25270 */
[----:B------:R-:W-:Y:S02]  /*0520*/  UISETP.EQ.AND UP2, UPT, UR5, URZ, !UP1 ;  /* 0x000000ff0500728c */ /* 0x000fe4000cf42270 */
[----:B------:R-:W-:-:S04]  /*0530*/  USEL UR6, URZ, 0x1, UP1 ;  /* 0x00000001ff067887 */ /* 0x000fc80008800000 */
[----:B------:R-:W-:Y:S02]  /*0540*/  PLOP3.LUT P5, PT, P1, PT, UP2, 0x80, 0x8 ;  /* 0x000000000008781c */ /* 0x000fe40000faf028 */
[----:B---3--:R-:W-:-:S13]  /*0550*/  ISETP.NE.AND P0, PT, R0, RZ, PT ;  /* 0x000000ff0000720c */ /* 0x008fda0003f05270 */
[----:B------:R-:W-:Y:S05]  /*0560*/  @P0 BRA `(.L_x_9) ;  /* 0x0000000000340947 */ /* 0x000fea0003800000 */
[----:B------:R-:W-:Y:S01]  /*0570*/  UMOV UR8, 0x400 ;  /* 0x0000040000087882 */ /* 0x000fe20000000000 */
[----:B------:R-:W-:Y:S01]  /*0580*/  UMOV UR7, 0x1 ;  /* 0x0000000100077882 */ /* 0x000fe20000000000 */
[----:B------:R-:W-:Y:S02]  /*0590*/  ULEA UR8, UR37, UR8, 0x18 ;  /* 0x0000000825087291 */ /* 0x000fe4000f8ec0ff */
[----:B------:R-:W-:-:S04]  /*05a0*/  UIADD3 UR12, UPT, UPT, -UR7, 0x100000, URZ ;  /* 0x00100000070c7890 */ /* 0x000fc8000fffe1ff */
[----:B------:R-:W-:Y:S02]  /*05b0*/  USHF.L.U32 UR13, UR12, 0xb, URZ ;  /* 0x0000000b0c0d7899 */ /* 0x000fe400080006ff */
[----:B------:R-:W-:Y:S01]  /*05c0*/  USHF.L.U32 UR12, UR12, 0x1, URZ ;  /* 0x000000010c0c7899 */ /* 0x000fe200080006ff */
[----:B------:R-:W-:Y:S01]  /*05d0*/  ELECT P0, URZ, PT ;  /* 0x0000000000ff782f */ /* 0x000fe20003800000 */
[----:B------:R-:W3:Y:S10]  /*05e0*/  FENCE.VIEW.ASYNC.S ;  /* 0x00000000000073c6 */ /* 0x000ef40000000000 */
[----:B---3--:R3:W4:Y:S01]  /*05f0*/  SYNCS.EXCH.64 URZ, [UR8], UR12 ;  /* 0x0000000c08ff75b2 */ /* 0x0087220008000100 */
[----:B------:R3:W1:Y:S01]  /*0600*/  SYNCS.EXCH.64 URZ, [UR8+0x10], UR12 ;  /* 0x0000100c08ff75b2 */ /* 0x0006620008000100 */
[----:B------:R3:W1:Y:S01]  /*0610*/  SYNCS.EXCH.64 URZ, [UR8+0x8], UR12 ;  /* 0x0000080c08ff75b2 */ /* 0x0006620008000100 */
[----:B------:R3:W1:Y:S01]  /*0620*/  SYNCS.EXCH.64 URZ, [UR8+0x18], UR12 ;  /* 0x0000180c08ff75b2 */ /* 0x0006620008000100 */
[----:B------:R-:W-:Y:S01]  /*0630*/  NOP ;  /* 0x0000000000007918 */ /* 0x000fe20000000000 */
.L_x_9:
[----:B------:R-:W2:Y:S01]  /*0640*/  SHFL.IDX PT, R0, R66, RZ, 0x1f ;  /* 0x00001fff42007589 */ /* 0x000ea200000e0000 */
[----:B------:R-:W-:Y:S01]  /*0650*/  NOP ;  /* 0x0000000000007918 */ /* 0x000fe20000000000 */
[----:B--2---:R-:W-:-:S13]  /*0660*/  ISETP.NE.AND P0, PT, R0, 0x1, PT ;  /* 0x000000010000780c */ /* 0x004fda0003f05270 */
[----:B------:R-:W-:Y:S05]  /*0670*/  @P0 BRA `(.L_x_10) ;  /* 0x0000000000540947 */ /* 0x000fea0003800000 */
[----:B------:R-:W-:Y:S01]  /*0680*/  UMOV UR9, 0x400 ;  /* 0x0000040000097882 */ /* 0x000fe20000000000 */
[----:B---3--:R-:W-:Y:S01]  /*0690*/  UMOV UR8, 0x20 ;  /* 0x0000002000087882 */ /* 0x008fe20000000000 */
[----:B------:R-:W-:Y:S01]  /*06a0*/  UMOV UR7, 0x80 ;  /* 0x0000008000077882 */ /* 0x000fe20000000000 */
[----:B------:R-:W-:Y:S02]  /*06b0*/  ULEA UR9, UR37, UR9, 0x18 ;  /* 0x0000000925097291 */ /* 0x000fe4000f8ec0ff */
[----:B------:R-:W-:-:S04]  /*06c0*/  UIADD3 UR12, UPT, UPT, -UR8, 0x100000, URZ ;  /* 0x00100000080c7890 */ /* 0x000fc8000fffe1ff */
[----:B------:R-:W-:Y:S02]  /*06d0*/  USHF.L.U32 UR13, UR12, 0xb, URZ ;  /* 0x0000000b0c0d7899 */ /* 0x000fe400080006ff */
[----:B------:R-:W-:Y:S02]  /*06e0*/  USHF.L.U32 UR12, UR12, 0x1, URZ ;  /* 0x000000010c0c7899 */ /* 0x000fe400080006ff */
[----:B------:R-:W-:-:S04]  /*06f0*/  UIADD3 UR14, UPT, UPT, -UR7, 0x100000, URZ ;  /* 0x00100000070e7890 */ /* 0x000fc8000fffe1ff */
[----:B------:R-:W-:Y:S02]  /*0700*/  USHF.L.U32 UR15, UR14, 0xb, URZ ;  /* 0x0000000b0e0f7899 */ /* 0x000fe400080006ff */
[----:B------:R-:W-:Y:S01]  /*0710*/  USHF.L.U32 UR14, UR14, 0x1, URZ ;  /* 0x000000010e0e7899 */ /* 0x000fe200080006ff */
[----:B------:R-:W-:Y:S01]  /*0720*/  ELECT P0, URZ, PT ;  /* 0x0000000000ff782f */ /* 0x000fe20003800000 */
[----:B------:R-:W2:Y:S02]  /*0730*/  FENCE.VIEW.ASYNC.S ;  /* 0x00000000000073c6 */ /* 0x000ea40000000000 */
[----:B--2---:R2:W3:Y:S08]  /*0740*/  SYNCS.EXCH.64 URZ, [UR9+0x20], UR12 ;  /* 0x0000200c09ff75b2 */ /* 0x0044f00008000100 */
[----:B------:R2:W1:Y:S01]  /*0750*/  SYNCS.EXCH.64 URZ, [UR9+0x40], UR14 ;  /* 0x0000400e09ff75b2 */ /* 0x0004620008000100 */
[----:B------:R2:W1:Y:S01]  /*0760*/  SYNCS.EXCH.64 URZ, [UR9+0x28], UR12 ;  /* 0x0000280c09ff75b2 */ /* 0x0004620008000100 */
[----:B------:R2:W1:Y:S01]  /*0770*/  SYNCS.EXCH.64 URZ, [UR9+0x48], UR14 ;  /* 0x0000480e09ff75b2 */ /* 0x0004620008000100 */
[----:B------:R2:W1:Y:S01]  /*0780*/  SYNCS.EXCH.64 URZ, [UR9+0x30], UR12 ;  /* 0x0000300c09ff75b2 */ /* 0x0004620008000100 */
[----:B------:R2:W1:Y:S01]  /*0790*/  SYNCS.EXCH.64 URZ, [UR9+0x50], UR14 ;  /* 0x0000500e09ff75b2 */ /* 0x0004620008000100 */
[----:B------:R2:W1:Y:S01]  /*07a0*/  SYNCS.EXCH.64 URZ, [UR9+0x38], UR12 ;  /* 0x0000380c09ff75b2 */ /* 0x0004620008000100 */
[----:B------:R2:W1:Y:S01]  /*07b0*/  SYNCS.EXCH.64 URZ, [UR9+0x58], UR14 ;  /* 0x0000580e09ff75b2 */ /* 0x0004620008000100 */
[----:B------:R-:W-:Y:S01]  /*07c0*/  NOP ;  /* 0x0000000000007918 */ /* 0x000fe20000000000 */
.L_x_10:
[----:B------:R-:W4:Y:S01]  /*07d0*/  SHFL.IDX PT, R0, R66, RZ, 0x1f ;  /* 0x00001fff42007589 */ /* 0x000f2200000e0000 */
[----:B------:R-:W-:Y:S01]  /*07e0*/  NOP ;  /* 0x0000000000007918 */ /* 0x000fe20000000000 */
[----:B----4-:R-:W-:-:S13]  /*07f0*/  ISETP.NE.AND P0, PT, R0, 0x3, PT ;  /* 0x000000030000780c */ /* 0x010fda0003f05270 */
[----:B------:R-:W-:Y:S05]  /*0800*/  @P0 BRA `(.L_x_11) ;  /* 0x00000000002c0947 */ /* 0x000fea0003800000 */
[----:B---3--:R-:W-:Y:S01]  /*0810*/  UMOV UR8, 0x400 ;  /* 0x0000040000087882 */ /* 0x008fe20000000000 */
[----:B------:R-:W-:Y:S01]  /*0820*/  UMOV UR7, 0x20 ;  /* 0x0000002000077882 */ /* 0x000fe20000000000 */
[----:B------:R-:W-:Y:S02]  /*0830*/  ULEA UR8, UR37, UR8, 0x18 ;  /* 0x0000000825087291 */ /* 0x000fe4000f8ec0ff */
[----:B--2---:R-:W-:-:S04]  /*0840*/  UIADD3 UR12, UPT, UPT, -UR7, 0x100000, URZ ;  /* 0x00100000070c7890 */ /* 0x004fc8000fffe1ff */
[----:B------:R-:W-:Y:S02]  /*0850*/  USHF.L.U32 UR13, UR12, 0xb, URZ ;  /* 0x0000000b0c0d7899 */ /* 0x000fe400080006ff */
[----:B------:R-:W-:Y:S01]  /*0860*/  USHF.L.U32 UR12, UR12, 0x1, URZ ;  /* 0x000000010c0c7899 */ /* 0x000fe200080006ff */
[----:B------:R-:W-:Y:S01]  /*0870*/  ELECT P0, URZ, PT ;  /* 0x0000000000ff782f */ /* 0x000fe20003800000 */
[----:B------:R-:W2:Y:S10]  /*0880*/  FENCE.VIEW.ASYNC.S ;  /* 0x00000000000073c6 */ /* 0x000eb40000000000 */
[----:B--2---:R4:W2:Y:S01]  /*0890*/  SYNCS.EXCH.64 URZ, [UR8+0x60], UR12 ;  /* 0x0000600c08ff75b2 */ /* 0x0048a20008000100 */
[----:B------:R4:W3:Y:S02]  /*08a0*/  SYNCS.EXCH.64 URZ, [UR8+0x68], UR12 ;  /* 0x0000680c08ff75b2 */ /* 0x0008e40008000100 */
[----:B----4-:R-:W-:Y:S01]  /*08b0*/  NOP ;  /* 0x0000000000007918 */ /* 0x010fe20000000000 */
.L_x_11:
[----:B------:R-:W4:Y:S01]  /*08c0*/  SHFL.IDX PT, R0, R66, RZ, 0x1f ;  /* 0x00001fff42007589 */ /* 0x000f2200000e0000 */
[----:B------:R-:W-:Y:S01]  /*08d0*/  NOP ;  /* 0x0000000000007918 */ /* 0x000fe20000000000 */
[----:B----4-:R-:W-:-:S13]  /*08e0*/  ISETP.NE.AND P0, PT, R0, 0x4, PT ;  /* 0x000000040000780c */ /* 0x010fda0003f05270 */
[----:B------:R-:W-:Y:S05]  /*08f0*/  @P0 BRA `(.L_x_12) ;  /* 0x0000000000480947 */ /* 0x000fea0003800000 */
[----:B--2---:R-:W-:Y:S01]  /*0900*/  UMOV UR9, 0x1e0 ;  /* 0x000001e000097882 */ /* 0x004fe20000000000 */
[----:B---3--:R-:W-:Y:S01]  /*0910*/  UMOV UR8, 0x400 ;  /* 0x0000040000087882 */ /* 0x008fe20000000000 */
[----:B------:R-:W-:Y:S01]  /*0920*/  USEL UR9, UR9, 0x1a0, UP5 ;  /* 0x000001a009097887 */ /* 0x000fe2000a800000 */
        /* <DEDUP_REMOVED lines=10> */
[----:B--2---:R4:W2:Y:S08]  /*09d0*/  SYNCS.EXCH.64 URZ, [UR8+0x70], UR12 ;  /* 0x0000700c08ff75b2 */ /* 0x0048b00008000100 */
[----:B------:R4:W3:Y:S01]  /*09e0*/  SYNCS.EXCH.64 URZ, [UR8+0x80], UR14 ;  /* 0x0000800e08ff75b2 */ /* 0x0008e20008000100 */
[----:B------:R4:W1:Y:S01]  /*09f0*/  SYNCS.EXCH.64 URZ, [UR8+0x78], UR12 ;  /* 0x0000780c08ff75b2 */ /* 0x0008620008000100 */
[----:B------:R4:W1:Y:S02]  /*0a00*/  SYNCS.EXCH.64 URZ, [UR8+0x88], UR14 ;  /* 0x0000880e08ff75b2 */ /* 0x0008640008000100 */
[----:B----4-:R-:W-:Y:S01]  /*0a10*/  NOP ;  /* 0x0000000000007918 */ /* 0x010fe20000000000 */
.L_x_12:
[----:B------:R-:W4:Y:S01]  /*0a20*/  SHFL.IDX PT, R0, R66, RZ, 0x1f ;  /* 0x00001fff42007589 */ /* 0x000f2200000e0000 */
[----:B------:R-:W-:Y:S01]  /*0a30*/  NOP ;  /* 0x0000000000007918 */ /* 0x000fe20000000000 */
[----:B----4-:R-:W-:-:S13]  /*0a40*/  ISETP.NE.AND P0, PT, R0, 0x5, PT ;  /* 0x000000050000780c */ /* 0x010fda0003f05270 */
[----:B------:R-:W-:Y:S05]  /*0a50*/  @P0 BRA `(.L_x_13) ;  /* 0x0000000000540947 */ /* 0x000fea0003800000 */
[----:B--2---:R-:W-:Y:S01]  /*0a60*/  UMOV UR9, 0x400 ;  /* 0x0000040000097882 */ /* 0x004fe20000000000 */
        /* <DEDUP_REMOVED lines=14> */
[----:B------:R4:W1:Y:S01]  /*0b50*/  SYNCS.EXCH.64 URZ, [UR9+0xb8], UR14 ;  /* 0x0000b80e09ff75b2 */ /* 0x0008620008000100 */
[----:B------:R4:W1:Y:S01]  /*0b60*/  SYNCS.EXCH.64 URZ, [UR9+0xa0], UR12 ;  /* 0x0000a00c09ff75b2 */ /* 0x0008620008000100 */
[----:B------:R4:W1:Y:S01]  /*0b70*/  SYNCS.EXCH.64 URZ, [UR9+0xc0], UR14 ;  /* 0x0000c00e09ff75b2 */ /* 0x0008620008000100 */
[----:B------:R4:W1:Y:S01]  /*0b80*/  SYNCS.EXCH.64 URZ, [UR9+0xa8], UR12 ;  /* 0x0000a80c09ff75b2 */ /* 0x0008620008000100 */
[----:B------:R4:W1:Y:S02]  /*0b90*/  SYNCS.EXCH.64 URZ, [UR9+0xc8], UR14 ;  /* 0x0000c80e09ff75b2 */ /* 0x0008640008000100 */
[----:B----4-:R-:W-:Y:S01]  /*0ba0*/  NOP ;  /* 0x0000000000007918 */ /* 0x010fe20000000000 */
.L_x_13:
[----:B------:R-:W4:Y:S01]  /*0bb0*/  SHFL.IDX PT, R0, R66, RZ, 0x1f ;  /* 0x00001fff42007589 */ /* 0x000f2200000e0000 */
[----:B------:R-:W-:Y:S01]  /*0bc0*/  ISETP.NE.OR P1, PT, RZ, UR10, !P1 ;  /* 0x0000000aff007c0c */ /* 0x000fe2000cf25670 */
        /* <DEDUP_REMOVED lines=12> */
[----:B------:R4:W3:Y:S01]  /*0c90*/  SYNCS.EXCH.64 URZ, [UR8+0xe0], UR12 ;  /* 0x0000e00c08ff75b2 */ /* 0x0008e20008000100 */
[----:B------:R4:W1:Y:S01]  /*0ca0*/  SYNCS.EXCH.64 URZ, [UR8+0xd8], UR12 ;  /* 0x0000d80c08ff75b2 */ /* 0x0008620008000100 */
[----:B------:R4:W1:Y:S02]  /*0cb0*/  SYNCS.EXCH.64 URZ, [UR8+0xe8], UR12 ;  /* 0x0000e80c08ff75b2 */ /* 0x0008640008000100 */
[----:B----4-:R-:W-:Y:S01]  /*0cc0*/  NOP ;  /* 0x0000000000007918 */ /* 0x010fe20000000000 */
.L_x_14:
[----:B------:R-:W-:Y:S01]  /*0cd0*/  VOTEU.ALL UP1, P1 ;  /* 0x0000000000ff7886 */ /* 0x000fe20000820000 */
[----:B---3--:R-:W3:Y:S01]  /*0ce0*/  LDCU UR8, c[0x0][0x36c] ;  /* 0x00006d80ff0877ac */ /* 0x008ee20008000800 */
[----:B------:R-:W-:Y:S01]  /*0cf0*/  NOP ;  /* 0x0000000000007918 */ /* 0x000fe20000000000 */
[----:B------:R-:W-:Y:S01]  /*0d00*/  LOP3.LUT R10, R72, 0x1f, RZ, 0xc0, !PT ;  /* 0x0000001f480a7812 */ /* 0x000fe200078ec0ff */
[----:B--2---:R-:W-:Y:S01]  /*0d10*/  UMOV UR12, 0x20 ;  /* 0x00000020000c7882 */ /* 0x004fe20000000000 */
[----:B------:R-:W-:Y:S01]  /*0d20*/  @!UP1 UMOV UR7, 0x400 ;  /* 0x0000040000079882 */ /* 0x000fe20000000000 */
[----:B------:R-:W-:-:S04]  /*0d30*/  @!UP1 UIADD3 UR12, UPT, UPT, -UR12, 0x100000, URZ ;  /* 0x001000000c0c9890 */ /* 0x000fc8000fffe1ff */
[----:B------:R-:W-:Y:S02]  /*0d40*/  @!UP1 USHF.L.U32 UR13, UR12, 0xb, URZ ;  /* 0x0000000b0c0d9899 */ /* 0x000fe400080006ff */
[----:B------:R-:W-:Y:S02]  /*0d50*/  @!UP1 USHF.L.U32 UR12, UR12, 0x1, URZ ;  /* 0x000000010c0c9899 */ /* 0x000fe400080006ff */
[----:B------:R-:W-:Y:S01]  /*0d60*/  @!UP1 ULEA UR7, UR37, UR7, 0x18 ;  /* 0x0000000725079291 */ /* 0x000fe2000f8ec0ff */
[----:B------:R-:W-:Y:S01]  /*0d70*/  VOTEU.ALL UP1, P1 ;  /* 0x0000000000ff7886 */ /* 0x000fe20000820000 */
[----:B------:R-:W-:Y:S01]  /*0d80*/  UISETP.NE.AND UP4, UPT, UR10, URZ, UPT ;  /* 0x000000ff0a00728c */ /* 0x000fe2000bf85270 */
[----:B------:R-:W2:Y:S09]  /*0d90*/  FENCE.VIEW.ASYNC.S ;  /* 0x00000000000073c6 */ /* 0x000eb20000000000 */
[----:B--2---:R2:W4:Y:S01]  /*0da0*/  @!UP1 SYNCS.EXCH.64 URZ, [UR7+0xf0], UR12 ;  /* 0x0000f00c07ff95b2 */ /* 0x0045220008000100 */
[----:B---3--:R-:W-:-:S09]  /*0db0*/  UISETP.EQ.U32.AND UP1, UPT, UR8, 0x1, UPT ;  /* 0x000000010800788c */ /* 0x008fd2000bf22070 */
[----:B------:R-:W-:Y:S05]  /*0dc0*/  BRA.U !UP1, `(.L_x_15) ;  /* 0x0000000109087547 */ /* 0x000fea000b800000 */
[----:B-1--4-:R-:W-:Y:S01]  /*0dd0*/  UCGABAR_ARV ;  /* 0x00000000000079c7 */ /* 0x012fe20008000000 */
[----:B------:R-:W-:Y:S05]  /*0de0*/  BRA `(.L_x_16) ;  /* 0x0000000000047947 */ /* 0x000fea0003800000 */
.L_x_15:
[----:B-1--4-:R-:W-:Y:S01]  /*0df0*/  NOP ;  /* 0x0000000000007918 */ /* 0x012fe20000000000 */
.L_x_16:
[----:B------:R-:W1:Y:S01]  /*0e00*/  S2R R11, SR_CTAID.X ;  /* 0x00000000000b7919 */ /* 0x000e620000002500 */
[----:B------:R-:W-:-:S05]  /*0e10*/  CS2R.32 R60, SR_CgaSize ;  /* 0x00000000003c7805 */ /* 0x000fca0000008a00 */
[----:B------:R-:W-:-:S05]  /*0e20*/  IMAD R60, R60, -0xa0, RZ ;  /* 0xffffff603c3c7824 */ /* 0x000fca00078e02ff */
[----:B------:R-:W-:-:S14]  /*0e30*/  R2UR UR8, R60 ;  /* 0x000000003c0872ca */ /* 0x000fdc00000e0000 */
[----:B------:R-:W3:Y:S01]  /*0e40*/  LDCU UR8, c[0x0][UR8+0x2b0] ;  /* 0x00005600080877ac */ /* 0x000ee20008000800 */
[----:B------:R-:W-:-:S05]  /*0e50*/  CS2R.32 R0, SR_CgaSize ;  /* 0x0000000000007805 */ /* 0x000fca0000008a00 */
[----:B------:R-:W-:-:S06]  /*0e60*/  IMAD R0, R0, -0xa0, RZ ;  /* 0xffffff6000007824 */ /* 0x000fcc00078e02ff */
[----:B------:R-:W4:Y:S01]  /*0e70*/  LDC R0, c[0x0][R0+0x2a0] ;  /* 0x0000a80000007b82 */ /* 0x000f220000000800 */
[----:B------:R-:W-:Y:S01]  /*0e80*/  PRMT R8, RZ, 0x7610, R8 ;  /* 0x00007610ff087816 */ /* 0x000fe20000000008 */
[----:B------:R-:W3:Y:S01]  /*0e90*/  S2R R20, SR_CTAID.Y ;  /* 0x0000000000147919 */ /* 0x000ee20000002600 */
[----:B------:R-:W-:-:S05]  /*0ea0*/  CS2R.32 R60, SR_CgaSize ;  /* 0x00000000003c7805 */ /* 0x000fca0000008a00 */
[----:B------:R-:W-:-:S05]  /*0eb0*/  IMAD R60, R60, -0xa0, RZ ;  /* 0xffffff603c3c7824 */ /* 0x000fca00078e02ff */
[----:B--2---:R-:W-:-:S14]  /*0ec0*/  R2UR UR7, R60 ;  /* 0x000000003c0772ca */ /* 0x004fdc00000e0000 */
[----:B------:R-:W2:Y:S01]  /*0ed0*/  LDCU UR7, c[0x0][UR7+0x2b4] ;  /* 0x00005680070777ac */ /* 0x000ea20008000800 */
[----:B------:R-:W-:Y:S01]  /*0ee0*/  UISETP.NE.AND UP2, UPT, UR10, 0x2, UPT ;  /* 0x000000020a00788c */ /* 0x000fe2000bf45270 */
[----:B------:R-:W3:Y:S01]  /*0ef0*/  LDC R9, c[0x0][0xb24] ;  /* 0x0002c900ff097b82 */ /* 0x000ee20000000800 */
[----:B------:R-:W-:-:S05]  /*0f00*/  CS2R.32 R58, SR_CgaSize ;  /* 0x00000000003a7805 */ /* 0x000fca0000008a00 */
[----:B------:R-:W-:-:S06]  /*0f10*/  IMAD R58, R58, -0xa0, RZ ;  /* 0xffffff603a3a7824 */ /* 0x000fcc00078e02ff */
[----:B------:R-:W4:Y:S08]  /*0f20*/  LDC R58, c[0x0][R58+0x2a4] ;  /* 0x0000a9003a3a7b82 */ /* 0x000f300000000800 */
[----:B------:R-:W4:Y:S01]  /*0f30*/  LDC R26, c[0x0][0xb24] ;  /* 0x0002c900ff1a7b82 */ /* 0x000f220000000800 */
[----:B-1----:R-:W-:Y:S01]  /*0f40*/  I2FP.F32.U32 R4, R11 ;  /* 0x0000000b00047245 */ /* 0x002fe20000201000 */
[----:B------:R-:W-:-:S06]  /*0f50*/  IMAD.MOV.U32 R21, RZ, RZ, R11 ;  /* 0x000000ffff157224 */ /* 0x000fcc00078e000b */
[----:B------:R-:W1:Y:S01]  /*0f60*/  S2UR UR36, SR_CTAID.Z ;  /* 0x00000000002479c3 */ /* 0x000e620000002700 */
[----:B---3--:R-:W-:Y:S02]  /*0f70*/  ISETP.GE.AND P0, PT, R9, 0x1, PT ;  /* 0x000000010900780c */ /* 0x008fe40003f06270 */
[----:B------:R-:W-:Y:S01]  /*0f80*/  I2FP.F32.U32 R2, R20 ;  /* 0x0000001400027245 */ /* 0x000fe20000201000 */
[----:B------:R-:W-:-:S04]  /*0f90*/  FMUL R4, R4, UR8 ;  /* 0x0000000804047c20 */ /* 0x000fc80008400000 */
[----:B--2---:R-:W-:Y:S01]  /*0fa0*/  FMUL R2, R2, UR7 ;  /* 0x0000000702027c20 */ /* 0x004fe20008400000 */
[----:B------:R-:W2:Y:S01]  /*0fb0*/  F2I.U32.TRUNC.NTZ R60, R4 ;  /* 0x00000004003c7305 */ /* 0x000ea2000020f000 */
[----:B------:R-:W3:Y:S07]  /*0fc0*/  LDCU UR7, c[0x0][0xb30] ;  /* 0x00016600ff0777ac */ /* 0x000eee0008000800 */
[----:B------:R-:W1:Y:S01]  /*0fd0*/  F2I.U32.TRUNC.NTZ R3, R2 ;  /* 0x0000000200037305 */ /* 0x000e62000020f000 */
[----:B--2---:R-:W-:-:S04]  /*0fe0*/  IMAD.MOV R60, RZ, RZ, -R60 ;  /* 0x000000ffff3c7224 */ /* 0x004fc800078e0a3c */
[----:B----4-:R-:W-:Y:S01]  /*0ff0*/  IMAD R60, R0, R60, R11 ;  /* 0x0000003c003c7224 */ /* 0x010fe200078e020b */
[----:B------:R-:W-:Y:S01]  /*1000*/  PRMT R0, RZ, 0x7610, R0 ;  /* 0x00007610ff007816 */ /* 0x000fe20000000000 */
[----:B---3--:R-:W-:Y:S01]  /*1010*/  UISETP.NE.AND UP3, UPT, UR7, 0x1, UPT ;  /* 0x000000010700788c */ /* 0x008fe2000bf65270 */
[----:B-1----:R-:W-:-:S05]  /*1020*/  IADD3 R3, PT, PT, -R3, RZ, RZ ;  /* 0x000000ff03037210 */ /* 0x002fca0007ffe1ff */
[----:B------:R-:W-:Y:S01]  /*1030*/  IMAD R58, R58, R3, R20 ;  /* 0x000000033a3a7224 */ /* 0x000fe200078e0214 */
[----:B------:R-:W-:Y:S06]  /*1040*/  BRA.U UP4, `(.L_x_17) ;  /* 0x0000000104247547 */ /* 0x000fec000b800000 */
[----:B------:R-:W-:Y:S01]  /*1050*/  ISETP.NE.AND P1, PT, R58, RZ, PT ;  /* 0x000000ff3a00720c */ /* 0x000fe20003f25270 */
[----:B------:R-:W-:Y:S01]  /*1060*/  IMAD.MOV.U32 R0, RZ, RZ, 0x3 ;  /* 0x00000003ff007424 */ /* 0x000fe200078e00ff */
[C---:B------:R-:W-:Y:S02]  /*1070*/  LOP3.LUT R3, R60.reuse, 0xfffffffe, RZ, 0xc0, !PT ;  /* 0xfffffffe3c037812 */ /* 0x040fe400078ec0ff */
[----:B------:R-:W-:Y:S02]  /*1080*/  ISETP.LT.U32.OR P1, PT, R60, 0x2, !P1 ;  /* 0x000000023c00780c */ /* 0x000fe40004f21470 */
[----:B------:R-:W-:Y:S02]  /*1090*/  SHF.L.U32 R0, R0, R3, RZ ;  /* 0x0000000300007219 */ /* 0x000fe400000006ff */
[----:B------:R-:W-:Y:S02]  /*10a0*/  SEL R5, RZ, 0x1, !P1 ;  /* 0x00000001ff057807 */ /* 0x000fe40004800000 */
[----:B------:R-:W-:-:S05]  /*10b0*/  SEL R2, RZ, 0x2, !P1 ;  /* 0x00000002ff027807 */ /* 0x000fca0004800000 */
[----:B------:R-:W-:-:S05]  /*10c0*/  IMAD.IADD R2, R5, 0x1, R2 ;  /* 0x0000000105027824 */ /* 0x000fca00078e0202 */
[----:B------:R-:W-:Y:S02]  /*10d0*/  PRMT R8, R2, 0x7610, R8 ;  /* 0x0000761002087816 */ /* 0x000fe40000000008 */
.L_x_17:
[----:B------:R-:W-:Y:S05]  /*10e0*/  @!P0 BRA `(.L_x_18) ;  /* 0x0000000000b88947 */ /* 0x000fea0003800000 */
[----:B------:R-:W1:Y:S01]  /*10f0*/  LDC.64 R4, c[0x0][0xb18] ;  /* 0x0002c600ff047b82 */ /* 0x000e620000000a00 */
[----:B------:R-:W-:-:S07]  /*1100*/  ISETP.NE.AND P0, PT, R9, 0x1, PT ;  /* 0x000000010900780c */ /* 0x000fce0003f05270 */
[----:B------:R-:W2:Y:S08]  /*1110*/  LDC R14, c[0x0][0xb0c] ;  /* 0x0002c300ff0e7b82 */ /* 0x000eb00000000800 */
[----:B------:R-:W3:Y:S08]  /*1120*/  LDC R13, c[0x0][0x370] ;  /* 0x0000dc00ff0d7b82 */ /* 0x000ef00000000800 */
[----:B------:R-:W4:Y:S01]  /*1130*/  LDC R16, c[0x0][0x374] ;  /* 0x0000dd00ff107b82 */ /* 0x000f220000000800 */
[----:B-1----:R-:W-:-:S07]  /*1140*/  ISETP.NE.AND P1, PT, R4, 0x1, PT ;  /* 0x000000010400780c */ /* 0x002fce0003f25270 */
[----:B------:R-:W3:Y:S01]  /*1150*/  LDC.64 R6, c[0x0][0xb10] ;  /* 0x0002c400ff067b82 */ /* 0x000ee20000000a00 */
[----:B--2---:R-:W-:-:S07]  /*1160*/  ISETP.NE.AND P2, PT, R14, 0x1, PT ;  /* 0x000000010e00780c */ /* 0x004fce0003f45270 */
[----:B------:R-:W1:Y:S08]  /*1170*/  LDC R12, c[0x0][0xb20] ;  /* 0x0002c800ff0c7b82 */ /* 0x000e700000000800 */
[----:B------:R-:W2:Y:S01]  /*1180*/  LDC.64 R2, c[0x0][0xb28] ;  /* 0x0002ca00ff027b82 */ /* 0x000ea20000000a00 */
[----:B----4-:R-:W-:-:S04]  /*1190*/  IMAD.HI.U32 R15, R16, R5, RZ ;  /* 0x00000005100f7227 */ /* 0x010fc800078e00ff */
[----:B------:R-:W-:-:S04]  /*11a0*/  IMAD.HI.U32 R5, R20, R5, RZ ;  /* 0x0000000514057227 */ /* 0x000fc800078e00ff */
[----:B---3--:R-:W-:-:S04]  /*11b0*/  IMAD.HI.U32 R18, R13, R6, RZ ;  /* 0x000000060d127227 */ /* 0x008fc800078e00ff */
[C---:B------:R-:W-:Y:S01]  /*11c0*/  IMAD.HI.U32 R22, R11.reuse, R6, RZ ;  /* 0x000000060b167227 */ /* 0x040fe200078e00ff */
[-C--:B------:R-:W-:Y:S02]  /*11d0*/  @P2 SHF.R.U32.HI R13, RZ, R7.reuse, R18 ;  /* 0x00000007ff0d2219 */ /* 0x080fe40000011612 */
[-C--:B-1----:R-:W-:Y:S02]  /*11e0*/  @P1 SHF.R.U32.HI R16, RZ, R12.reuse, R15 ;  /* 0x0000000cff101219 */ /* 0x082fe4000001160f */
[----:B------:R-:W-:Y:S02]  /*11f0*/  SHF.R.U32.HI R5, RZ, R12, R5 ;  /* 0x0000000cff057219 */ /* 0x000fe40000011605 */
[----:B------:R-:W-:Y:S02]  /*1200*/  SHF.R.U32.HI R22, RZ, R7, R22 ;  /* 0x00000007ff167219 */ /* 0x000fe40000011616 */
[----:B------:R-:W-:Y:S01]  /*1210*/  SEL R5, R20, R5, !P1 ;  /* 0x0000000514057207 */ /* 0x000fe20004800000 */
[----:B--2---:R-:W-:Y:S01]  /*1220*/  IMAD.HI.U32 R18, R16, R2, RZ ;  /* 0x0000000210127227 */ /* 0x004fe200078e00ff */
[----:B------:R-:W-:-:S02]  /*1230*/  SEL R21, R11, R22, !P2 ;  /* 0x000000160b157207 */ /* 0x000fc40005000000 */
[----:B------:R-:W-:Y:S01]  /*1240*/  IADD3 R7, PT, PT, -R5, RZ, RZ ;  /* 0x000000ff05077210 */ /* 0x000fe20007ffe1ff */
[----:B------:R-:W-:Y:S01]  /*1250*/  IMAD.HI.U32 R6, R13, R2, RZ ;  /* 0x000000020d067227 */ /* 0x000fe200078e00ff */
[----:B------:R-:W-:-:S03]  /*1260*/  @P0 SHF.R.U32.HI R16, RZ, R3, R18 ;  /* 0x00000003ff100219 */ /* 0x000fc60000011612 */
[----:B------:R-:W-:Y:S01]  /*1270*/  IMAD R7, R4, R7, R20 ;  /* 0x0000000704077224 */ /* 0x000fe200078e0214 */
[----:B------:R-:W-:Y:S01]  /*1280*/  @P0 SHF.R.U32.HI R13, RZ, R3, R6 ;  /* 0x00000003ff0d0219 */ /* 0x000fe20000011606 */
[----:B------:R-:W-:-:S04]  /*1290*/  IMAD R16, R16, R9, RZ ;  /* 0x0000000910107224 */ /* 0x000fc800078e02ff */
[----:B------:R-:W-:Y:S01]  /*12a0*/  IMAD R6, R13, R9, RZ ;  /* 0x000000090d067224 */ /* 0x000fe200078e02ff */
[----:B------:R-:W-:-:S04]  /*12b0*/  ISETP.GE.AND P1, PT, R5, R16, PT ;  /* 0x000000100500720c */ /* 0x000fc80003f26270 */
[----:B------:R-:W-:Y:S01]  /*12c0*/  ISETP.GE.OR P1, PT, R21, R6, P1 ;  /* 0x000000061500720c */ /* 0x000fe20000f26670 */
[----:B------:R-:W-:-:S05]  /*12d0*/  IMAD.HI.U32 R6, R5, R2, RZ ;  /* 0x0000000205067227 */ /* 0x000fca00078e00ff */
[----:B------:R-:W-:-:S04]  /*12e0*/  SHF.R.U32.HI R6, RZ, R3, R6 ;  /* 0x00000003ff067219 */ /* 0x000fc80000011606 */
[----:B------:R-:W-:-:S03]  /*12f0*/  SEL R6, R5, R6, !P0 ;  /* 0x0000000605067207 */ /* 0x000fc60004000000 */
[----:B------:R-:W-:Y:S01]  /*1300*/  @!P1 IMAD.HI.U32 R12, R21, R2, RZ ;  /* 0x00000002150c9227 */ /* 0x000fe200078e00ff */
[----:B------:R-:W-:-:S04]  /*1310*/  IADD3 R2, PT, PT, -R6, RZ, RZ ;  /* 0x000000ff06027210 */ /* 0x000fc80007ffe1ff */
[----:B------:R-:W-:Y:S01]  /*1320*/  @!P1 SHF.R.U32.HI R12, RZ, R3, R12 ;  /* 0x00000003ff0c9219 */ /* 0x000fe2000001160c */
[----:B------:R-:W-:-:S03]  /*1330*/  IMAD R2, R9, R2, R5 ;  /* 0x0000000209027224 */ /* 0x000fc600078e0205 */
[----:B------:R-:W-:-:S05]  /*1340*/  @!P1 SEL R3, R21, R12, !P0 ;  /* 0x0000000c15039207 */ /* 0x000fca0004000000 */
[--C-:B------:R-:W-:Y:S02]  /*1350*/  @!P1 IMAD.IADD R6, R6, 0x1, -R3.reuse ;  /* 0x0000000106069824 */ /* 0x100fe400078e0a03 */
[----:B------:R-:W-:Y:S01]  /*1360*/  @!P1 IMAD R3, R2, R13, R3 ;  /* 0x0000000d02039224 */ /* 0x000fe200078e0203 */
[----:B------:R-:W-:Y:S01]  /*1370*/  IADD3 R2, PT, PT, -R21, RZ, RZ ;  /* 0x000000ff15027210 */ /* 0x000fe20007ffe1ff */
[----:B------:R-:W-:Y:S02]  /*1380*/  @!P1 IMAD R5, R6, R9, R21 ;  /* 0x0000000906059224 */ /* 0x000fe400078e0215 */
[----:B------:R-:W-:Y:S02]  /*1390*/  @!P1 IMAD.MOV.U32 R21, RZ, RZ, R3 ;  /* 0x000000ffff159224 */ /* 0x000fe400078e0003 */
[----:B------:R-:W-:Y:S02]  /*13a0*/  IMAD R2, R14, R2, R11 ;  /* 0x000000020e027224 */ /* 0x000fe400078e020b */
[----:B------:R-:W-:-:S02]  /*13b0*/  IMAD R20, R5, R4, R7 ;  /* 0x0000000405147224 */ /* 0x000fc400078e0207 */
[----:B------:R-:W-:Y:S02]  /*13c0*/  IMAD R21, R21, R14, R2 ;  /* 0x0000000e15157224 */ /* 0x000fe400078e0202 */
.L_x_18:
[----:B------:R-:W-:Y:S05]  /*13d0*/  BRA.U UP3, `(.L_x_19) ;  /* 0x0000000103407547 */ /* 0x000fea000b800000 */
[----:B------:R-:W1:Y:S08]  /*13e0*/  LDC.64 R4, c[0x0][0xb10] ;  /* 0x0002c400ff047b82 */ /* 0x000e700000000a00 */
[----:B------:R-:W2:Y:S08]  /*13f0*/  LDC.64 R2, c[0x0][0xb18] ;  /* 0x0002c600ff027b82 */ /* 0x000eb00000000a00 */
[----:B------:R-:W3:Y:S08]  /*1400*/  LDC R6, c[0x0][0xb20] ;  /* 0x0002c800ff067b82 */ /* 0x000ef00000000800 */
[----:B------:R-:W4:Y:S01]  /*1410*/  LDC R12, c[0x0][0xb0c] ;  /* 0x0002c300ff0c7b82 */ /* 0x000f220000000800 */
[----:B-1----:R-:W-:-:S05]  /*1420*/  IMAD.HI.U32 R4, R21, R4, RZ ;  /* 0x0000000415047227 */ /* 0x002fca00078e00ff */
[----:B------:R-:W-:Y:S01]  /*1430*/  SHF.R.U32.HI R4, RZ, R5, R4 ;  /* 0x00000005ff047219 */ /* 0x000fe20000011604 */
[----:B--2---:R-:W-:Y:S01]  /*1440*/  IMAD.HI.U32 R3, R20, R3, RZ ;  /* 0x0000000314037227 */ /* 0x004fe200078e00ff */
[----:B------:R-:W-:-:S04]  /*1450*/  ISETP.NE.AND P0, PT, R2, 0x1, PT ;  /* 0x000000010200780c */ /* 0x000fc80003f05270 */
[----:B---3--:R-:W-:-:S04]  /*1460*/  SHF.R.U32.HI R3, RZ, R6, R3 ;  /* 0x00000006ff037219 */ /* 0x008fc80000011603 */
[----:B------:R-:W-:Y:S02]  /*1470*/  SEL R3, R20, R3, !P0 ;  /* 0x0000000314037207 */ /* 0x000fe40004000000 */
[----:B----4-:R-:W-:-:S04]  /*1480*/  ISETP.NE.AND P1, PT, R12, 0x1, PT ;  /* 0x000000010c00780c */ /* 0x010fc80003f25270 */
[----:B------:R-:W-:-:S05]  /*1490*/  SEL R6, R21, R4, !P1 ;  /* 0x0000000415067207 */ /* 0x000fca0004800000 */
[----:B------:R-:W-:Y:S02]  /*14a0*/  IMAD.IADD R4, R3, 0x1, -R6 ;  /* 0x0000000103047824 */ /* 0x000fe400078e0a06 */
[----:B------:R-:W-:Y:S02]  /*14b0*/  IMAD.IADD R3, R6, 0x1, -R3 ;  /* 0x0000000106037824 */ /* 0x000fe400078e0a03 */
[----:B------:R-:W-:Y:S02]  /*14c0*/  IMAD R21, R4, R12, R21 ;  /* 0x0000000c04157224 */ /* 0x000fe400078e0215 */
[----:B------:R-:W-:Y:S02]  /*14d0*/  IMAD R20, R3, R2, R20 ;  /* 0x0000000203147224 */ /* 0x000fe400078e0214 */
.L_x_19:
[----:B------:R-:W-:Y:S05]  /*14e0*/  BRA.U !UP1, `(.L_x_20) ;  /* 0x00000001090c7547 */ /* 0x000fea000b800000 */
[----:B------:R-:W-:Y:S01]  /*14f0*/  UCGABAR_WAIT ;  /* 0x0000000000007dc7 */ /* 0x000fe20008000000 */
[----:B------:R-:W-:Y:S01]  /*1500*/  CCTL.IVALL ;  /* 0x00000000ff00798f */ /* 0x000fe20002000000 */
[----:B------:R-:W-:Y:S05]  /*1510*/  BRA `(.L_x_21) ;  /* 0x0000000000047947 */ /* 0x000fea0003800000 */
.L_x_20:
[----:B------:R-:W-:Y:S06]  /*1520*/  BAR.SYNC.DEFER_BLOCKING 0x0 ;  /* 0x0000000000007b1d */ /* 0x000fec0000010000 */
.L_x_21:
[----:B------:R-:W-:Y:S05]  /*1530*/  BRA.U UP2, `(.L_x_22) ;  /* 0x0000001102607547 */ /* 0x000fea000b800000 */
[----:B------:R-:W1:Y:S01]  /*1540*/  LDCU UR4, c[0x0][0x38c] ;  /* 0x00007180ff0477ac */ /* 0x000e620008000800 */
[----:B------:R-:W2:Y:S01]  /*1550*/  LDC R9, c[0x0][0x370] ;  /* 0x0000dc00ff097b82 */ /* 0x000ea20000000800 */
[----:B------:R-:W-:Y:S01]  /*1560*/  IMAD.SHL.U32 R16, R11, 0x40, RZ ;  /* 0x000000400b107824 */ /* 0x000fe200078e00ff */
[----:B------:R-:W-:Y:S01]  /*1570*/  PLOP3.LUT P1, PT, PT, PT, UP5, 0x80, 0x8 ;  /* 0x000000000008781c */ /* 0x000fe20003f2f058 */
[----:B------:R-:W-:Y:S01]  /*1580*/  HFMA2 R12, -RZ, RZ, 0, 0 ;  /* 0x00000000ff0c7431 */ /* 0x000fe200000001ff */
[----:B------:R-:W-:Y:S01]  /*1590*/  UISETP.NE.AND UP1, UPT, UR10, URZ, UPT ;  /* 0x000000ff0a00728c */ /* 0x000fe2000bf25270 */
[----:B------:R-:W-:Y:S01]  /*15a0*/  ISETP.NE.AND P4, PT, R10, RZ, P5 ;  /* 0x000000ff0a00720c */ /* 0x000fe20002f85270 */
[----:B------:R-:W-:Y:S01]  /*15b0*/  IMAD.MOV.U32 R15, RZ, RZ, 0x1 ;  /* 0x00000001ff0f7424 */ /* 0x000fe200078e00ff */
[----:B------:R-:W-:Y:S01]  /*15c0*/  PLOP3.LUT P1, PT, P1, PT, PT, 0x8, 0x80 ;  /* 0x000000000080781c */ /* 0x000fe20000f2e170 */
[----:B------:R-:W3:Y:S01]  /*15d0*/  LDC R0, c[0x0][0x374] ;  /* 0x0000dd00ff007b82 */ /* 0x000ee20000000800 */
[----:B------:R-:W-:Y:S01]  /*15e0*/  IMAD.MOV.U32 R14, RZ, RZ, RZ ;  /* 0x000000ffff0e7224 */ /* 0x000fe200078e00ff */
[----:B------:R-:W-:Y:S01]  /*15f0*/  MOV R8, 0x1 ;  /* 0x0000000100087802 */ /* 0x000fe20000000f00 */
[----:B------:R-:W-:Y:S01]  /*1600*/  IMAD.MOV.U32 R10, RZ, RZ, RZ ;  /* 0x000000ffff0a7224 */ /* 0x000fe200078e00ff */
[----:B------:R-:W-:Y:S01]  /*1610*/  LOP3.LUT R16, R16, 0x40, RZ, 0xc0, !PT ;  /* 0x0000004010107812 */ /* 0x000fe200078ec0ff */
[----:B------:R-:W4:Y:S01]  /*1620*/  LDCU.64 UR14, c[0x0][0x348] ;  /* 0x00006900ff0e77ac */ /* 0x000f220008000a00 */
[----:B-1----:R-:W-:-:S02]  /*1630*/  UIADD3 UR5, UPT, UPT, UR4, 0x3f, URZ ;  /* 0x0000003f04057890 */ /* 0x002fc4000fffe0ff */
[----:B------:R-:W-:Y:S02]  /*1640*/  USEL UR22, UR6, 0x2, UP1 ;  /* 0x0000000206167887 */ /* 0x000fe40008800000 */
[----:B------:R-:W-:Y:S01]  /*1650*/  USHF.R.S32.HI UR7, URZ, 0x1f, UR5 ;  /* 0x0000001fff077899 */ /* 0x000fe20008011405 */
[----:B------:R-:W-:-:S03]  /*1660*/  UMOV UR23, URZ ;  /* 0x000000ff00177c82 */ /* 0x000fc60008000000 */
[----:B------:R-:W-:Y:S02]  /*1670*/  ULEA.HI UR7, UR7, UR5, URZ, 0x6 ;  /* 0x0000000507077291 */ /* 0x000fe4000f8f30ff */
[----:B------:R-:W-:Y:S02]  /*1680*/  UIADD3 UR5, UPT, UPT, UR4, -0x1, URZ ;  /* 0xffffffff04057890 */ /* 0x000fe4000fffe0ff */
[----:B------:R-:W-:Y:S02]  /*1690*/  USHF.R.S32.HI UR7, URZ, 0x6, UR7 ;  /* 0x00000006ff077899 */ /* 0x000fe40008011407 */
[----:B------:R-:W-:Y:S02]  /*16a0*/  UISETP.GE.U32.AND UP2, UPT, UR5, -0x7f, UPT ;  /* 0xffffff810500788c */ /* 0x000fe4000bf46070 */
[----:B------:R-:W-:Y:S02]  /*16b0*/  UISETP.LT.U32.AND UP0, UPT, UR7, 0x2, UPT ;  /* 0x000000020700788c */ /* 0x000fe4000bf01070 */
[----:B------:R-:W-:-:S02]  /*16c0*/  UIADD3 UR4, UPT, UPT, UR4, 0x7e, URZ ;  /* 0x0000007e04047890 */ /* 0x000fc4000fffe0ff */
[----:B------:R-:W-:-:S04]  /*16d0*/  USEL UR5, UR7, 0x2, UP0 ;  /* 0x0000000207057887 */ /* 0x000fc80008000000 */
[----:B------:R-:W-:Y:S02]  /*16e0*/  UIADD3 UR21, UPT, UPT, UR5, -0x1, URZ ;  /* 0xffffffff05157890 */ /* 0x000fe4000fffe0ff */
[----:B------:R-:W-:Y:S02]  /*16f0*/  @UP2 UIADD3 UR21, UPT, UPT, UR5, URZ, URZ ;  /* 0x000000ff05152290 */ /* 0x000fe4000fffe0ff */
[----:B------:R-:W-:Y:S02]  /*1700*/  UIADD3 UR24, UPT, UPT, UR7, -UR5, URZ ;  /* 0x8000000507187290 */ /* 0x000fe4000fffe0ff */
[----:B------:R-:W-:Y:S02]  /*1710*/  UIADD3 UR13, UPT, UPT, UR21, 0x1, URZ ;  /* 0x00000001150d7890 */ /* 0x000fe4000fffe0ff */
[----:B--2-4-:R-:W-:-:S12]  /*1720*/  UIADD3 UR21, UPT, UPT, -UR21, URZ, URZ ;  /* 0x000000ff15157290 */ /* 0x014fd8000fffe1ff */
.L_x_42:
[----:B------:R-:W-:Y:S01]  /*1730*/  UISETP.NE.AND UP0, UPT, UR37, URZ, UPT ;  /* 0x000000ff2500728c */ /* 0x000fe2000bf05270 */
[----:B------:R-:W1:Y:S08]  /*1740*/  S2UR UR37, SR_CgaCtaId ;  /* 0x00000000002579c3 */ /* 0x000e700000008800 */
[----:B------:R-:W-:Y:S05]  /*1750*/  BRA.U UP0, `(.L_x_23) ;  /* 0x0000000100347547 */ /* 0x000fea000b800000 */
[----:B------:R-:W2:Y:S01]  /*1760*/  S2R R2, SR_CgaCtaId ;  /* 0x0000000000027919 */ /* 0x000ea20000008800 */
[----:B------:R-:W-:-:S04]  /*1770*/  MOV R3, 0x400 ;  /* 0x0000040000037802 */ /* 0x000fc80000000f00 */
[----:B--2---:R-:W-:Y:S02]  /*1780*/  LEA R3, R2, R3, 0x18 ;  /* 0x0000000302037211 */ /* 0x004fe400078ec0ff */
[----:B------:R-:W-:-:S03]  /*1790*/  SHF.L.U32 R2, R8, 0x1f, RZ ;  /* 0x0000001f08027819 */ /* 0x000fc600000006ff */
[----:B------:R-:W-:-:S04]  /*17a0*/  IMAD R3, R10, 0x8, R3 ;  /* 0x000000080a037824 */ /* 0x000fc800078e0203 */
[----:B------:R-:W2:Y:S02]  /*17b0*/  SYNCS.PHASECHK.TRANS64.TRYWAIT P0, [R3+URZ+0xe0], R2 ;  /* 0x0000e002030075a7 */ /* 0x000ea400080011ff */
[----:B--2---:R-:W-:Y:S05]  /*17c0*/  @!P0 BRA `(.L_x_24) ;  /* 0x0000006c00b48947 */ /* 0x004fea0003800000 */
.L_x_147:
[----:B------:R-:W-:Y:S01]  /*17d0*/  VIADD R10, R10, 0x1 ;  /* 0x000000010a0a7836 */ /* 0x000fe20000000000 */
[----:B------:R2:W-:Y:S04]  /*17e0*/  SYNCS.ARRIVE.TRANS64.A1T0 RZ, [R3+URZ+0xd0], RZ ;  /* 0x0000d0ff03ff79a7 */ /* 0x0005e800081000ff */
[----:B------:R-:W-:-:S04]  /*17f0*/  ISETP.NE.AND P0, PT, R10, 0x2, PT ;  /* 0x000000020a00780c */ /* 0x000fc80003f05270 */
[----:B------:R-:W-:Y:S02]  /*1800*/  SEL R10, R10, RZ, P0 ;  /* 0x000000ff0a0a7207 */ /* 0x000fe40000000000 */
[----:B--2---:R-:W-:-:S04]  /*1810*/  SEL R3, RZ, 0x1, P0 ;  /* 0x00000001ff037807 */ /* 0x004fc80000000000 */
[----:B------:R-:W-:-:S07]  /*1820*/  LOP3.LUT R8, R8, R3, RZ, 0x3c, !PT ;  /* 0x0000000308087212 */ /* 0x000fce00078e3cff */
.L_x_23:
[----:B------:R-:W-:Y:S01]  /*1830*/  UMOV UR6, 0x400 ;  /* 0x0000040000067882 */ /* 0x000fe20000000000 */
[----:B------:R-:W-:Y:S01]  /*1840*/  LEA.HI R3, R21, R21, RZ, 0x1 ;  /* 0x0000001515037211 */ /* 0x000fe200078f08ff */
[----:B-1----:R-:W-:Y:S01]  /*1850*/  ULEA UR6, UR37, UR6, 0x18 ;  /* 0x0000000625067291 */ /* 0x002fe2000f8ec0ff */
[----:B------:R-:W-:Y:S01]  /*1860*/  SHF.L.U32 R2, R15, 0x1f, RZ ;  /* 0x0000001f0f027819 */ /* 0x000fe200000006ff */
[----:B------:R-:W-:Y:S01]  /*1870*/  UISETP.GE.U32.AND UP0, UPT, UR4, 0x7f, UPT ;  /* 0x0000007f0400788c */ /* 0x000fe2000bf06070 */
[C---:B------:R-:W-:Y:S01]  /*1880*/  R2UR UR9, R16.reuse ;  /* 0x00000000100972ca */ /* 0x040fe200000e0000 */
[----:B------:R-:W-:Y:S01]  /*1890*/  ULEA UR8, UR23, UR6, 0x3 ;  /* 0x0000000617087291 */ /* 0x000fe2000f8e18ff */
[----:B------:R-:W-:Y:S01]  /*18a0*/  IMAD.SHL.U32 R3, R3, 0x40, RZ ;  /* 0x0000004003037824 */ /* 0x000fe200078e00ff */
[----:B------:R-:W-:Y:S01]  /*18b0*/  R2UR UR11, R16 ;  /* 0x00000000100b72ca */ /* 0x000fe200000e0000 */
[----:B------:R-:W-:-:S03]  /*18c0*/  UMOV UR25, URZ ;  /* 0x000000ff00197c82 */ /* 0x000fc60008000000 */
[----:B------:R-:W-:-:S03]  /*18d0*/  R2UR UR34, R3 ;  /* 0x00000000032272ca */ /* 0x000fc600000e0000 */
[----:B------:R1:W2:Y:S01]  /*18e0*/  SYNCS.PHASECHK.TRANS64.TRYWAIT P0, [UR8+0x10], R2 ;  /* 0x00001002ff0075a7 */ /* 0x0002a20008001108 */
[----:B------:R-:W-:-:S09]  /*18f0*/  R2UR UR8, R20 ;  /* 0x00000000140872ca */ /* 0x000fd200000e0000 */
[----:B------:R-:W-:-:S04]  /*1900*/  ULOP3.LUT UR34, UR9, 0xffffff80, UR34, 0xf8, !UPT ;  /* 0xffffff8009227892 */ /* 0x000fc8000f8ef822 */
[----:B------:R-:W-:Y:S01]  /*1910*/  ULEA UR11, UR8, UR11, 0x7 ;  /* 0x0000000b080b7291 */ /* 0x000fe2000f8e38ff */
[----:B------:R-:W-:Y:S11]  /*1920*/  BRA.U !UP0, `(.L_x_25) ;  /* 0x0000000108bc7547 */ /* 0x000ff6000b800000 */
[----:B------:R-:W-:Y:S01]  /*1930*/  UMOV UR16, UR21 ;  /* 0x0000001500107c82 */ /* 0x000fe20008000000 */
[----:B------:R-:W-:Y:S01]  /*1940*/  UMOV UR17, UR23 ;  /* 0x0000001700117c82 */ /* 0x000fe20008000000 */
[----:B------:R-:W-:-:S05]  /*1950*/  UMOV UR35, URZ ;  /* 0x000000ff00237c82 */ /* 0x000fca0008000000 */
.L_x_31:
[----:B------:R-:W-:Y:S01]  /*1960*/  ULEA UR33, UR17, UR6, 0x3 ;  /* 0x0000000611217291 */ /* 0x000fe2000f8e18ff */
[----:B------:R-:W-:Y:S01]  /*1970*/  @P5 MOV R3, 0x8000 ;  /* 0x0000800000035802 */ /* 0x000fe20000000f00 */
[----:B-12-4-:R-:W-:Y:S10]  /*1980*/  @P0 BRA `(.L_x_26) ;  /* 0x00000000000c0947 */ /* 0x016ff40003800000 */
[----:B------:R-:W-:-:S04]  /*1990*/  SHF.L.U32 R5, R15, 0x1f, RZ ;  /* 0x0000001f0f057819 */ /* 0x000fc800000006ff */
[----:B------:R-:W2:Y:S02]  /*19a0*/  SYNCS.PHASECHK.TRANS64.TRYWAIT P0, [UR33+0x10], R5 ;  /* 0x00001005ff0075a7 */ /* 0x000ea40008001121 */
[----:B--2---:R-:W-:Y:S05]  /*19b0*/  @!P0 BRA `(.L_x_27) ;  /* 0x0000006c004c8947 */ /* 0x004fea0003800000 */
.L_x_26:
[----:B------:R2:W-:Y:S01]  /*19c0*/  @P5 SYNCS.ARRIVE.TRANS64 RZ, [UR33], R3 ;  /* 0x00000003ffff59a7 */ /* 0x0005e20008000021 */
[----:B------:R-:W-:Y:S02]  /*19d0*/  ULOP3.LUT UR8, UR22, 0x2, URZ, 0xfc, !UPT ;  /* 0x0000000216087892 */ /* 0x000fe4000f8efcff */
[----:B------:R-:W-:Y:S02]  /*19e0*/  UIADD3 UR16, UPT, UPT, UR16, 0x1, URZ ;  /* 0x0000000110107890 */ /* 0x000fe4000fffe0ff */
[----:B------:R-:W-:Y:S02]  /*19f0*/  UISETP.NE.AND UP0, UPT, UR8, 0x2, UPT ;  /* 0x000000020800788c */ /* 0x000fe4000bf05270 */
[----:B------:R-:W-:-:S07]  /*1a00*/  UISETP.NE.AND UP2, UPT, UR16, 0x1, UPT ;  /* 0x000000011000788c */ /* 0x000fce000bf45270 */
[----:B------:R-:W-:Y:S05]  /*1a10*/  BRA.U UP0, `(.L_x_28) ;  /* 0x0000000100047547 */ /* 0x000fea000b800000 */
[----:B------:R-:W-:Y:S05]  /*1a20*/  BPT.TRAP 0x1 ;  /* 0x000000040000795c */ /* 0x000fea0000300000 */
.L_x_28:
[----:B------:R-:W-:Y:S04]  /*1a30*/  BSSY.RECONVERGENT B0, `(.L_x_29) ;  /* 0x0000003000007945 */ /* 0x000fe80003800200 */
[----:B------:R-:W-:Y:S05]  /*1a40*/  @!P4 BRA `(.L_x_30) ;  /* 0x000000000004c947 */ /* 0x000fea0003800000 */
[----:B------:R-:W-:Y:S05]  /*1a50*/  BPT.TRAP 0x1 ;  /* 0x000000040000795c */ /* 0x000fea0000300000 */
.L_x_30:
[----:B------:R-:W-:Y:S05]  /*1a60*/  BSYNC.RECONVERGENT B0 ;  /* 0x0000000000007941 */ /* 0x000fea0003800200 */
.L_x_29:
[----:B------:R-:W-:Y:S02]  /*1a70*/  UIADD3 UR23, UPT, UPT, UR17, 0x1, URZ ;  /* 0x0000000111177890 */ /* 0x000fe4000fffe0ff */
[----:B------:R-:W-:Y:S02]  /*1a80*/  UIADD3 UR28, UP1, UPT, UR14, 0x80, URZ ;  /* 0x000000800e1c7890 */ /* 0x000fe4000ff3e0ff */
[----:B------:R-:W-:Y:S02]  /*1a90*/  UISETP.NE.AND UP0, UPT, UR23, 0x2, UPT ;  /* 0x000000021700788c */ /* 0x000fe4000bf05270 */
[----:B------:R-:W-:Y:S02]  /*1aa0*/  ULOP3.LUT UR33, UR33, 0xfefffff8, URZ, 0xc0, !UPT ;  /* 0xfefffff821217892 */ /* 0x000fe4000f8ec0ff */
[----:B------:R-:W-:Y:S02]  /*1ab0*/  USEL UR9, URZ, 0x1, UP0 ;  /* 0x00000001ff097887 */ /* 0x000fe40008000000 */
[----:B------:R-:W-:-:S02]  /*1ac0*/  USEL UR23, UR23, URZ, UP0 ;  /* 0x000000ff17177287 */ /* 0x000fc40008000000 */
[----:B------:R-:W-:Y:S02]  /*1ad0*/  UIADD3 UR26, UP0, UPT, UR14, 0x180, URZ ;  /* 0x000001800e1a7890 */ /* 0x000fe4000ff1e0ff */
[----:B------:R-:W-:Y:S01]  /*1ae0*/  ULEA UR8, UR23, UR6, 0x3 ;  /* 0x0000000617087291 */ /* 0x000fe2000f8e18ff */
[----:B------:R-:W-:Y:S01]  /*1af0*/  LOP3.LUT R15, R15, UR9, RZ, 0x3c, !PT ;  /* 0x000000090f0f7c12 */ /* 0x000fe2000f8e3cff */
[----:B------:R-:W-:Y:S02]  /*1b00*/  UIADD3.X UR29, UPT, UPT, URZ, UR15, URZ, UP1, !UPT ;  /* 0x0000000fff1d7290 */ /* 0x000fe40008ffe4ff */
[----:B------:R-:W-:Y:S01]  /*1b10*/  UIADD3.X UR27, UPT, UPT, URZ, UR15, URZ, UP0, !UPT ;  /* 0x0000000fff1b7290 */ /* 0x000fe200087fe4ff */
[----:B-1----:R-:W-:Y:S01]  /*1b20*/  SHF.L.U32 R2, R15, 0x1f, RZ ;  /* 0x0000001f0f027819 */ /* 0x002fe200000006ff */
[----:B------:R-:W-:Y:S01]  /*1b30*/  UMOV UR18, 0x0 ;  /* 0x0000000000127882 */ /* 0x000fe20000000000 */
[----:B------:R-:W-:Y:S01]  /*1b40*/  UMOV UR19, 0x10000000 ;  /* 0x1000000000137882 */ /* 0x000fe20000000000 */
[----:B------:R-:W-:Y:S01]  /*1b50*/  UMOV UR10, UR35 ;  /* 0x00000023000a7c82 */ /* 0x000fe20008000000 */
[----:B------:R4:W1:Y:S01]  /*1b60*/  SYNCS.PHASECHK.TRANS64.TRYWAIT P0, [UR8+0x10], R2 ;  /* 0x00001002ff0075a7 */ /* 0x0008620008001108 */
[----:B------:R-:W-:Y:S01]  /*1b70*/  ULEA UR8, UR17, UR6, 0xd ;  /* 0x0000000611087291 */ /* 0x000fe2000f8e68ff */
[----:B------:R-:W-:Y:S01]  /*1b80*/  UMOV UR12, UR36 ;  /* 0x00000024000c7c82 */ /* 0x000fe20008000000 */
[----:B------:R-:W-:-:S02]  /*1b90*/  UMOV UR9, UR33 ;  /* 0x0000002100097c82 */ /* 0x000fc40008000000 */
[----:B------:R-:W-:Y:S02]  /*1ba0*/  UIADD3 UR32, UPT, UPT, UR8, 0x4300, URZ ;  /* 0x0000430008207890 */ /* 0x000fe4000fffe0ff */
[----:B------:R-:W-:Y:S01]  /*1bb0*/  UIADD3 UR8, UPT, UPT, UR8, 0x8300, URZ ;  /* 0x0000830008087890 */ /* 0x000fe2000fffe0ff */
[----:B------:R-:W-:Y:S01]  /*1bc0*/  UMOV UR25, UR13 ;  /* 0x0000000d00197c82 */ /* 0x000fe20008000000 */
[----:B------:R-:W-:-:S05]  /*1bd0*/  UMOV UR17, UR23 ;  /* 0x0000001700117c82 */ /* 0x000fca0008000000 */
[----:B------:R2:W-:Y:S02]  /*1be0*/  UTMALDG.3D.2CTA [UR32], [UR28], desc[UR18] ;  /* 0x000012201c0075b4 */ /* 0x0005e40008211000 */
[----:B------:R4:W-:Y:S01]  /*1bf0*/  UTMALDG.3D.2CTA [UR8], [UR26], desc[UR18] ;  /* 0x000012081a0075b4 */ /* 0x0009e20008211000 */
[----:B--2---:R-:W-:Y:S01]  /*1c00*/  UIADD3 UR35, UPT, UPT, UR35, 0x40, URZ ;  /* 0x0000004023237890 */ /* 0x004fe2000fffe0ff */
[----:B------:R-:W-:Y:S11]  /*1c10*/  BRA.U UP2, `(.L_x_31) ;  /* 0xfffffffd02507547 */ /* 0x000ff6000b83ffff */
.L_x_25:
[----:B----4-:R-:W-:Y:S01]  /*1c20*/  ULEA UR8, UR23, UR6, 0x3 ;  /* 0x0000000617087291 */ /* 0x010fe2000f8e18ff */
[----:B-1----:R-:W-:Y:S01]  /*1c30*/  SHF.L.U32 R2, R15, 0x1f, RZ ;  /* 0x0000001f0f027819 */ /* 0x002fe200000006ff */
[----:B------:R-:W-:Y:S01]  /*1c40*/  @!P1 SYNCS.ARRIVE.TRANS64.A1T0 RZ, [UR6+0x68], RZ ;  /* 0x000068ffffff99a7 */ /* 0x000fe20008100006 */
[----:B------:R-:W-:-:S06]  /*1c50*/  UISETP.GT.AND UP0, UPT, UR7, UR5, UPT ;  /* 0x000000050700728c */ /* 0x000fcc000bf04270 */
[----:B--2---:R1:W2:Y:S03]  /*1c60*/  SYNCS.PHASECHK.TRANS64.TRYWAIT P0, [UR8+0x10], R2 ;  /* 0x00001002ff0075a7 */ /* 0x0042a60008001108 */
[----:B------:R-:W-:Y:S05]  /*1c70*/  BRA.U !UP0, `(.L_x_32) ;  /* 0x0000000108bc7547 */ /* 0x000fea000b800000 */
[----:B------:R-:W-:Y:S01]  /*1c80*/  UIADD3 UR26, UPT, UPT, UR24, UR25, URZ ;  /* 0x00000019181a7290 */ /* 0x000fe2000fffe0ff */
[----:B------:R-:W-:-:S11]  /*1c90*/  UMOV UR27, UR23 ;  /* 0x00000017001b7c82 */ /* 0x000fd60008000000 */
.L_x_38:
[----:B------:R-:W-:Y:S01]  /*1ca0*/  ULEA UR17, UR27, UR6, 0x3 ;  /* 0x000000061b117291 */ /* 0x000fe2000f8e18ff */
[----:B--2---:R-:W-:Y:S01]  /*1cb0*/  @P5 MOV R3, 0x8000 ;  /* 0x0000800000035802 */ /* 0x004fe20000000f00 */
[----:B-12---:R-:W-:Y:S10]  /*1cc0*/  @P0 BRA `(.L_x_33) ;  /* 0x00000000000c0947 */ /* 0x006ff40003800000 */
[----:B------:R-:W-:-:S04]  /*1cd0*/  SHF.L.U32 R5, R15, 0x1f, RZ ;  /* 0x0000001f0f057819 */ /* 0x000fc800000006ff */
[----:B------:R-:W2:Y:S02]  /*1ce0*/  SYNCS.PHASECHK.TRANS64.TRYWAIT P0, [UR17+0x10], R5 ;  /* 0x00001005ff0075a7 */ /* 0x000ea40008001111 */
[----:B--2---:R-:W-:Y:S05]  /*1cf0*/  @!P0 BRA `(.L_x_34) ;  /* 0x0000006800948947 */ /* 0x004fea0003800000 */
.L_x_33:
[----:B------:R2:W-:Y:S01]  /*1d00*/  @P5 SYNCS.ARRIVE.TRANS64 RZ, [UR17], R3 ;  /* 0x00000003ffff59a7 */ /* 0x0005e20008000011 */
[----:B------:R-:W-:-:S04]  /*1d10*/  ULOP3.LUT UR8, UR22, 0x2, URZ, 0xfc, !UPT ;  /* 0x0000000216087892 */ /* 0x000fc8000f8efcff */
[----:B------:R-:W-:-:S09]  /*1d20*/  UISETP.NE.AND UP0, UPT, UR8, 0x2, UPT ;  /* 0x000000020800788c */ /* 0x000fd2000bf05270 */
[----:B------:R-:W-:Y:S05]  /*1d30*/  BRA.U UP0, `(.L_x_35) ;  /* 0x0000000100047547 */ /* 0x000fea000b800000 */
[----:B------:R-:W-:Y:S05]  /*1d40*/  BPT.TRAP 0x1 ;  /* 0x000000040000795c */ /* 0x000fea0000300000 */
.L_x_35:
[----:B------:R-:W-:Y:S04]  /*1d50*/  BSSY.RECONVERGENT B0, `(.L_x_36) ;  /* 0x0000003000007945 */ /* 0x000fe80003800200 */
[----:B------:R-:W-:Y:S05]  /*1d60*/  @!P4 BRA `(.L_x_37) ;  /* 0x000000000004c947 */ /* 0x000fea0003800000 */
[----:B------:R-:W-:Y:S05]  /*1d70*/  BPT.TRAP 0x1 ;  /* 0x000000040000795c */ /* 0x000fea0000300000 */
.L_x_37:
[----:B------:R-:W-:Y:S05]  /*1d80*/  BSYNC.RECONVERGENT B0 ;  /* 0x0000000000007941 */ /* 0x000fea0003800200 */
.L_x_36:
[----:B------:R-:W-:Y:S02]  /*1d90*/  UIADD3 UR23, UPT, UPT, UR27, 0x1, URZ ;  /* 0x000000011b177890 */ /* 0x000fe4000fffe0ff */
[----:B------:R-:W-:Y:S02]  /*1da0*/  UIADD3 UR32, UP1, UPT, UR14, 0x80, URZ ;  /* 0x000000800e207890 */ /* 0x000fe4000ff3e0ff */
[----:B------:R-:W-:Y:S02]  /*1db0*/  UISETP.NE.AND UP0, UPT, UR23, 0x2, UPT ;  /* 0x000000021700788c */ /* 0x000fe4000bf05270 */
[----:B------:R-:W-:Y:S02]  /*1dc0*/  USHF.L.U32 UR19, UR25, 0x6, URZ ;  /* 0x0000000619137899 */ /* 0x000fe400080006ff */
[----:B------:R-:W-:Y:S02]  /*1dd0*/  USEL UR9, URZ, 0x1, UP0 ;  /* 0x00000001ff097887 */ /* 0x000fe40008000000 */
[----:B------:R-:W-:-:S02]  /*1de0*/  USEL UR23, UR23, URZ, UP0 ;  /* 0x000000ff17177287 */ /* 0x000fc40008000000 */
[----:B------:R-:W-:Y:S02]  /*1df0*/  UIADD3 UR30, UP0, UPT, UR14, 0x180, URZ ;  /* 0x000001800e1e7890 */ /* 0x000fe4000ff1e0ff */
[----:B------:R-:W-:Y:S01]  /*1e00*/  ULEA UR8, UR23, UR6, 0x3 ;  /* 0x0000000617087291 */ /* 0x000fe2000f8e18ff */
[----:B------:R-:W-:Y:S01]  /*1e10*/  LOP3.LUT R15, R15, UR9, RZ, 0x3c, !PT ;  /* 0x000000090f0f7c12 */ /* 0x000fe2000f8e3cff */
[----:B------:R-:W-:Y:S02]  /*1e20*/  ULOP3.LUT UR17, UR17, 0xfefffff8, URZ, 0xc0, !UPT ;  /* 0xfefffff811117892 */ /* 0x000fe4000f8ec0ff */
[----:B------:R-:W-:Y:S01]  /*1e30*/  UIADD3.X UR33, UPT, UPT, URZ, UR15, URZ, UP1, !UPT ;  /* 0x0000000fff217290 */ /* 0x000fe20008ffe4ff */
[----:B-1----:R-:W-:Y:S01]  /*1e40*/  SHF.L.U32 R2, R15, 0x1f, RZ ;  /* 0x0000001f0f027819 */ /* 0x002fe200000006ff */
[----:B------:R-:W-:Y:S01]  /*1e50*/  UIADD3.X UR31, UPT, UPT, URZ, UR15, URZ, UP0, !UPT ;  /* 0x0000000fff1f7290 */ /* 0x000fe200087fe4ff */
[----:B------:R-:W-:Y:S02]  /*1e60*/  UMOV UR28, 0x0 ;  /* 0x00000000001c7882 */ /* 0x000fe40000000000 */
[----:B------:R4:W1:Y:S01]  /*1e70*/  SYNCS.PHASECHK.TRANS64.TRYWAIT P0, [UR8+0x10], R2 ;  /* 0x00001002ff0075a7 */ /* 0x0008620008001108 */
[----:B------:R-:W-:Y:S01]  /*1e80*/  ULEA UR8, UR27, UR6, 0xd ;  /* 0x000000061b087291 */ /* 0x000fe2000f8e68ff */
[----:B------:R-:W-:Y:S01]  /*1e90*/  UMOV UR29, 0x10000000 ;  /* 0x10000000001d7882 */ /* 0x000fe20000000000 */
[----:B------:R-:W-:-:S02]  /*1ea0*/  UMOV UR18, UR34 ;  /* 0x0000002200127c82 */ /* 0x000fc40008000000 */
[----:B------:R-:W-:Y:S02]  /*1eb0*/  UIADD3 UR16, UPT, UPT, UR8, 0x4300, URZ ;  /* 0x0000430008107890 */ /* 0x000fe4000fffe0ff */
[----:B------:R-:W-:Y:S01]  /*1ec0*/  UIADD3 UR8, UPT, UPT, UR8, 0x8300, URZ ;  /* 0x0000830008087890 */ /* 0x000fe2000fffe0ff */
[----:B------:R-:W-:Y:S01]  /*1ed0*/  UMOV UR20, UR36 ;  /* 0x0000002400147c82 */ /* 0x000fe20008000000 */
[----:B------:R-:W-:Y:S01]  /*1ee0*/  UMOV UR12, UR36 ;  /* 0x00000024000c7c82 */ /* 0x000fe20008000000 */
[----:B------:R-:W-:Y:S01]  /*1ef0*/  UMOV UR9, UR17 ;  /* 0x0000001100097c82 */ /* 0x000fe20008000000 */
[----:B------:R-:W-:Y:S01]  /*1f00*/  UMOV UR10, UR19 ;  /* 0x00000013000a7c82 */ /* 0x000fe20008000000 */
[----:B------:R-:W-:Y:S02]  /*1f10*/  UIADD3 UR25, UPT, UPT, UR25, 0x1, URZ ;  /* 0x0000000119197890 */ /* 0x000fe4000fffe0ff */
[----:B------:R4:W-:Y:S01]  /*1f20*/  UTMALDG.3D.2CTA [UR16], [UR32], desc[UR28] ;  /* 0x00001c10200075b4 */ /* 0x0009e20008211000 */
[----:B------:R-:W-:Y:S01]  /*1f30*/  UMOV UR27, UR23 ;  /* 0x00000017001b7c82 */ /* 0x000fe20008000000 */
[----:B------:R-:W-:Y:S01]  /*1f40*/  UISETP.NE.AND UP0, UPT, UR25, UR26, UPT ;  /* 0x0000001a1900728c */ /* 0x000fe2000bf05270 */
[----:B------:R4:W-:Y:S08]  /*1f50*/  UTMALDG.3D.2CTA [UR8], [UR30], desc[UR28] ;  /* 0x00001c081e0075b4 */ /* 0x0009f00008211000 */
[----:B----4-:R-:W-:Y:S05]  /*1f60*/  BRA.U UP0, `(.L_x_38) ;  /* 0xfffffffd004c7547 */ /* 0x010fea000b83ffff */
.L_x_32:
[----:B-1----:R-:W-:Y:S01]  /*1f70*/  LEA R2, R14, UR6, 0x3 ;  /* 0x000000060e027c11 */ /* 0x002fe2000f8e18ff */
[----:B------:R-:W-:Y:S01]  /*1f80*/  NOP ;  /* 0x0000000000007918 */ /* 0x000fe20000000000 */
[----:B--2---:R-:W-:Y:S02]  /*1f90*/  SHF.L.U32 R3, R12, 0x1f, RZ ;  /* 0x0000001f0c037819 */ /* 0x004fe400000006ff */
[----:B------:R-:W-:Y:S02]  /*1fa0*/  LEA R4, R14, UR6, 0x4 ;  /* 0x000000060e047c11 */ /* 0x000fe4000f8e20ff */
[----:B------:R-:W1:Y:S02]  /*1fb0*/  SYNCS.PHASECHK.TRANS64.TRYWAIT P0, [R2+URZ+0x70], R3 ;  /* 0x00007003020075a7 */ /* 0x000e6400080011ff */
[----:B-1----:R-:W-:Y:S05]  /*1fc0*/  @!P0 BRA `(.L_x_39) ;  /* 0x0000006400f88947 */ /* 0x002fea0003800000 */
.L_x_150:
[----:B------:R-:W2:Y:S01]  /*1fd0*/  LDS.128 R4, [R4+0x100] ;  /* 0x0001000004047984 */ /* 0x000ea20000000c00 */
[----:B------:R-:W-:Y:S01]  /*1fe0*/  ISETP.GE.AND P0, PT, R26, 0x1, PT ;  /* 0x000000011a00780c */ /* 0x000fe20003f06270 */
[----:B-1----:R-:W-:Y:S01]  /*1ff0*/  VIADD R2, R2, 0x80 ;  /* 0x0000008002027836 */ /* 0x002fe20000000000 */
[----:B------:R-:W-:Y:S01]  /*2000*/  @!PT LDS RZ, [RZ] ;  /* 0x00000000fffff984 */ /* 0x000fe20000000800 */
[----:B------:R-:W-:Y:S01]  /*2010*/  @!PT LDS RZ, [RZ] ;  /* 0x00000000fffff984 */ /* 0x000fe20000000800 */
[----:B------:R-:W-:Y:S01]  /*2020*/  @!PT LDS RZ, [RZ] ;  /* 0x00000000fffff984 */ /* 0x000fe20000000800 */
[----:B------:R-:W-:Y:S01]  /*2030*/  @!PT LDS RZ, [RZ] ;  /* 0x00000000fffff984 */ /* 0x000fe20000000800 */
[----:B------:R1:W-:Y:S06]  /*2040*/  MEMBAR.ALL.CTA ;  /* 0x0000000000007992 */ /* 0x0003ec0000008000 */
[----:B-1----:R-:W1:Y:S01]  /*2050*/  FENCE.VIEW.ASYNC.S ;  /* 0x00000000000073c6 */ /* 0x002e620000000000 */
[----:B------:R-:W-:-:S04]  /*2060*/  PRMT R2, RZ, 0x654, R2 ;  /* 0x00000654ff027816 */ /* 0x000fc80000000002 */
[----:B-1----:R1:W-:Y:S01]  /*2070*/  SYNCS.ARRIVE.TRANS64.RED.A1T0 RZ, [R2+URZ], RZ ;  /* 0x000000ff02ff79a7 */ /* 0x0023e200081004ff */
[----:B--2---:R-:W-:-:S13]  /*2080*/  LOP3.LUT P2, RZ, R6, 0x1, RZ, 0xc0, !PT ;  /* 0x0000000106ff7812 */ /* 0x004fda000784c0ff */
[----:B------:R-:W-:Y:S01]  /*2090*/  @P2 SHF.R.U32.HI R3, RZ, 0x10, R5 ;  /* 0x00000010ff032819 */ /* 0x000fe20000011605 */
[----:B------:R-:W-:Y:S01]  /*20a0*/  VOTEU.ANY UP0, P2 ;  /* 0x0000000000ff7886 */ /* 0x000fe20001000100 */
[----:B------:R-:W-:Y:S02]  /*20b0*/  @P2 MOV R13, R4 ;  /* 0x00000004000d2202 */ /* 0x000fe40000000f00 */
[----:B------:R-:W-:Y:S02]  /*20c0*/  @P2 R2UR.BROADCAST UR8, R3 ;  /* 0x00000000030822ca */ /* 0x000fe400008e0000 */
[----:B------:R-:W-:-:S11]  /*20d0*/  @P2 LOP3.LUT R11, R5, 0xffff, RZ, 0xc0, !PT ;  /* 0x0000ffff050b2812 */ /* 0x000fd600078ec0ff */
[----:B------:R-:W-:Y:S01]  /*20e0*/  @UP0 UMOV UR36, UR8 ;  /* 0x0000000800240c82 */ /* 0x000fe20008000000 */
[----:B-1----:R-:W-:Y:S05]  /*20f0*/  @!P0 BRA `(.L_x_40) ;  /* 0x0000000000b88947 */ /* 0x002fea0003800000 */
[----:B------:R-:W3:Y:S01]  /*2100*/  LDC.64 R4, c[0x0][0xb18] ;  /* 0x0002c600ff047b82 */ /* 0x000ee20000000a00 */
[----:B------:R-:W-:-:S07]  /*2110*/  ISETP.NE.AND P3, PT, R26, 0x1, PT ;  /* 0x000000011a00780c */ /* 0x000fce0003f65270 */
[----:B------:R-:W1:Y:S08]  /*2120*/  LDC.64 R6, c[0x0][0xb10] ;  /* 0x0002c400ff067b82 */ /* 0x000e700000000a00 */
[----:B------:R-:W2:Y:S08]  /*2130*/  LDC R17, c[0x0][0xb20] ;  /* 0x0002c800ff117b82 */ /* 0x000eb00000000800 */
[----:B------:R-:W4:Y:S01]  /*2140*/  LDC R18, c[0x0][0xb0c] ;  /* 0x0002c300ff127b82 */ /* 0x000f220000000800 */
[----:B---3--:R-:W-:Y:S01]  /*2150*/  IMAD.HI.U32 R22, R0, R5, RZ ;  /* 0x0000000500167227 */ /* 0x008fe200078e00ff */
[----:B------:R-:W-:-:S06]  /*2160*/  ISETP.NE.AND P0, PT, R4, 0x1, PT ;  /* 0x000000010400780c */ /* 0x000fcc0003f05270 */
[----:B------:R-:W3:Y:S01]  /*2170*/  LDC.64 R2, c[0x0][0xb28] ;  /* 0x0002ca00ff027b82 */ /* 0x000ee20000000a00 */
[----:B-1----:R-:W-:-:S04]  /*2180*/  IMAD.HI.U32 R20, R9, R6, RZ ;  /* 0x0000000609147227 */ /* 0x002fc800078e00ff */
[----:B------:R-:W-:Y:S01]  /*2190*/  IMAD.HI.U32 R24, R13, R6, RZ ;  /* 0x000000060d187227 */ /* 0x000fe200078e00ff */
[----:B------:R-:W-:Y:S02]  /*21a0*/  SHF.R.U32.HI R20, RZ, R7, R20 ;  /* 0x00000007ff147219 */ /* 0x000fe40000011614 */
[----:B--2---:R-:W-:Y:S01]  /*21b0*/  SHF.R.U32.HI R19, RZ, R17, R22 ;  /* 0x00000011ff137219 */ /* 0x004fe20000011616 */
[----:B------:R-:W-:Y:S01]  /*21c0*/  IMAD.HI.U32 R22, R11, R5, RZ ;  /* 0x000000050b167227 */ /* 0x000fe200078e00ff */
[----:B------:R-:W-:Y:S02]  /*21d0*/  SHF.R.U32.HI R24, RZ, R7, R24 ;  /* 0x00000007ff187219 */ /* 0x000fe40000011618 */
[----:B------:R-:W-:Y:S02]  /*21e0*/  SEL R19, R0, R19, !P0 ;  /* 0x0000001300137207 */ /* 0x000fe40004000000 */
[----:B------:R-:W-:Y:S02]  /*21f0*/  SHF.R.U32.HI R22, RZ, R17, R22 ;  /* 0x00000011ff167219 */ /* 0x000fe40000011616 */
[----:B----4-:R-:W-:-:S02]  /*2200*/  ISETP.NE.AND P1, PT, R18, 0x1, PT ;  /* 0x000000011200780c */ /* 0x010fc40003f25270 */
[----:B------:R-:W-:Y:S02]  /*2210*/  SEL R5, R11, R22, !P0 ;  /* 0x000000160b057207 */ /* 0x000fe40004000000 */
[----:B------:R-:W-:Y:S02]  /*2220*/  SEL R21, R9, R20, !P1 ;  /* 0x0000001409157207 */ /* 0x000fe40004800000 */
[----:B------:R-:W-:Y:S01]  /*2230*/  SEL R7, R13, R24, !P1 ;  /* 0x000000180d077207 */ /* 0x000fe20004800000 */
[----:B---3--:R-:W-:Y:S01]  /*2240*/  IMAD.HI.U32 R20, R19, R2, RZ ;  /* 0x0000000213147227 */ /* 0x008fe200078e00ff */
[----:B------:R-:W-:-:S03]  /*2250*/  IADD3 R17, PT, PT, -R5, RZ, RZ ;  /* 0x000000ff05117210 */ /* 0x000fc60007ffe1ff */
        /* <DEDUP_REMOVED lines=11> */
[----:B------:R-:W-:-:S04]  /*2310*/  @!P0 IMAD.HI.U32 R20, R7, R2, RZ ;  /* 0x0000000207148227 */ /* 0x000fc800078e00ff */
[----:B------:R-:W-:Y:S01]  /*2320*/  IMAD.MOV R2, RZ, RZ, -R6 ;  /* 0x000000ffff027224 */ /* 0x000fe200078e0a06 */
[----:B------:R-:W-:-:S03]  /*2330*/  @!P0 SHF.R.U32.HI R20, RZ, R3, R20 ;  /* 0x00000003ff148219 */ /* 0x000fc60000011614 */
[----:B------:R-:W-:Y:S01]  /*2340*/  IMAD R2, R26, R2, R5 ;  /* 0x000000021a027224 */ /* 0x000fe200078e0205 */
        /* <DEDUP_REMOVED lines=9> */
.L_x_40:
[----:B------:R-:W1:Y:S02]  /*23e0*/  LDCU UR8, c[0x0][0xb30] ;  /* 0x00016600ff0877ac */ /* 0x000e640008000800 */
[----:B-1----:R-:W-:-:S09]  /*23f0*/  UISETP.NE.AND UP0, UPT, UR8, 0x1, UPT ;  /* 0x000000010800788c */ /* 0x002fd2000bf05270 */
[----:B------:R-:W-:Y:S05]  /*2400*/  BRA.U UP0, `(.L_x_41) ;  /* 0x0000000100407547 */ /* 0x000fea000b800000 */
[----:B------:R-:W1:Y:S08]  /*2410*/  LDC.64 R4, c[0x0][0xb10] ;  /* 0x0002c400ff047b82 */ /* 0x000e700000000a00 */
[----:B------:R-:W2:Y:S08]  /*2420*/  LDC.64 R2, c[0x0][0xb18] ;  /* 0x0002c600ff027b82 */ /* 0x000eb00000000a00 */
[----:B------:R-:W4:Y:S08]  /*2430*/  LDC R6, c[0x0][0xb20] ;  /* 0x0002c800ff067b82 */ /* 0x000f300000000800 */
[----:B------:R-:W3:Y:S01]  /*2440*/  LDC R18, c[0x0][0xb0c] ;  /* 0x0002c300ff127b82 */ /* 0x000ee20000000800 */
[----:B-1----:R-:W-:-:S05]  /*2450*/  IMAD.HI.U32 R4, R13, R4, RZ ;  /* 0x000000040d047227 */ /* 0x002fca00078e00ff */
[----:B------:R-:W-:Y:S01]  /*2460*/  SHF.R.U32.HI R4, RZ, R5, R4 ;  /* 0x00000005ff047219 */ /* 0x000fe20000011604 */
[----:B--2---:R-:W-:Y:S01]  /*2470*/  IMAD.HI.U32 R3, R11, R3, RZ ;  /* 0x000000030b037227 */ /* 0x004fe200078e00ff */
[----:B------:R-:W-:-:S04]  /*2480*/  ISETP.NE.AND P0, PT, R2, 0x1, PT ;  /* 0x000000010200780c */ /* 0x000fc80003f05270 */
[----:B----4-:R-:W-:-:S04]  /*2490*/  SHF.R.U32.HI R6, RZ, R6, R3 ;  /* 0x00000006ff067219 */ /* 0x010fc80000011603 */
[----:B------:R-:W-:Y:S02]  /*24a0*/  SEL R3, R11, R6, !P0 ;  /* 0x000000060b037207 */ /* 0x000fe40004000000 */
[----:B---3--:R-:W-:-:S04]  /*24b0*/  ISETP.NE.AND P1, PT, R18, 0x1, PT ;  /* 0x000000011200780c */ /* 0x008fc80003f25270 */
[----:B------:R-:W-:-:S05]  /*24c0*/  SEL R4, R13, R4, !P1 ;  /* 0x000000040d047207 */ /* 0x000fca0004800000 */
[----:B------:R-:W-:Y:S02]  /*24d0*/  IMAD.IADD R5, R3, 0x1, -R4 ;  /* 0x0000000103057824 */ /* 0x000fe400078e0a04 */
[----:B------:R-:W-:Y:S02]  /*24e0*/  IMAD.IADD R3, R4, 0x1, -R3 ;  /* 0x0000000104037824 */ /* 0x000fe400078e0a03 */
[----:B------:R-:W-:Y:S02]  /*24f0*/  IMAD R13, R5, R18, R13 ;  /* 0x00000012050d7224 */ /* 0x000fe400078e020d */
[----:B------:R-:W-:-:S07]  /*2500*/  IMAD R11, R3, R2, R11 ;  /* 0x00000002030b7224 */ /* 0x000fce00078e020b */
.L_x_41:
[----:B------:R-:W-:Y:S01]  /*2510*/  VIADD R14, R14, 0x1 ;  /* 0x000000010e0e7836 */ /* 0x000fe20000000000 */
[----:B------:R-:W-:Y:S01]  /*2520*/  PLOP3.LUT P1, PT, PT, PT, PT, 0x80, 0x8 ;  /* 0x000000000008781c */ /* 0x000fe20003f2f070 */
[----:B------:R-:W-:Y:S02]  /*2530*/  IMAD.IADD R21, R13, 0x1, R60 ;  /* 0x000000010d157824 */ /* 0x000fe400078e023c */
[----:B------:R-:W-:Y:S01]  /*2540*/  IMAD.IADD R20, R11, 0x1, R58 ;  /* 0x000000010b147824 */ /* 0x000fe200078e023a */
[----:B------:R-:W-:-:S04]  /*2550*/  ISETP.NE.AND P0, PT, R14, 0x2, PT ;  /* 0x000000020e00780c */ /* 0x000fc80003f05270 */
[----:B------:R-:W-:Y:S02]  /*2560*/  SEL R3, RZ, 0x1, P0 ;  /* 0x00000001ff037807 */ /* 0x000fe40000000000 */
[----:B------:R-:W-:Y:S02]  /*2570*/  SEL R14, R14, RZ, P0 ;  /* 0x000000ff0e0e7207 */ /* 0x000fe40000000000 */
[----:B------:R-:W-:Y:S01]  /*2580*/  LOP3.LUT R12, R12, R3, RZ, 0x3c, !PT ;  /* 0x000000030c0c7212 */ /* 0x000fe200078e3cff */
[----:B------:R-:W-:Y:S06]  /*2590*/  @P2 BRA `(.L_x_42) ;  /* 0xfffffff000642947 */ /* 0x000fec000383ffff */
[----:B------:R-:W-:Y:S01]  /*25a0*/  UIADD3 UR6, UPT, UPT, UR6, 0x10, URZ ;  /* 0x0000001006067890 */ /* 0x000fe2000fffe0ff */
[----:B------:R-:W-:-:S03]  /*25b0*/  SHF.L.U32 R3, R15, 0x1f, RZ ;  /* 0x0000001f0f037819 */ /* 0x000fc600000006ff */
[----:B------:R-:W-:-:S09]  /*25c0*/  ULEA UR4, UR23, UR6, 0x3 ;  /* 0x0000000617047291 */ /* 0x000fd2000f8e18ff */
[----:B------:R-:W1:Y:S02]  /*25d0*/  SYNCS.PHASECHK.TRANS64.TRYWAIT P0, [UR4], R3 ;  /* 0x00000003ff0075a7 */ /* 0x000e640008001104 */
[----:B-1----:R-:W-:Y:S05]  /*25e0*/  @!P0 BRA `(.L_x_43) ;  /* 0x0000006000848947 */ /* 0x002fea0003800000 */
.L_x_152:
[----:B------:R-:W-:-:S04]  /*25f0*/  UIADD3 UR5, UPT, UPT, UR23, 0x1, URZ ;  /* 0x0000000117057890 */ /* 0x000fc8000fffe0ff */
[----:B------:R-:W-:-:S04]  /*2600*/  UISETP.NE.AND UP0, UPT, UR5, 0x2, UPT ;  /* 0x000000020500788c */ /* 0x000fc8000bf05270 */
[----:B------:R-:W-:Y:S02]  /*2610*/  USEL UR4, URZ, 0x1, UP0 ;  /* 0x00000001ff047887 */ /* 0x000fe40008000000 */
[----:B------:R-:W-:-:S04]  /*2620*/  USEL UR5, UR5, URZ, UP0 ;  /* 0x000000ff05057287 */ /* 0x000fc80008000000 */
[----:B------:R-:W-:Y:S01]  /*2630*/  ULEA UR5, UR5, UR6, 0x3 ;  /* 0x0000000605057291 */ /* 0x000fe2000f8e18ff */
[----:B-1----:R-:W-:-:S04]  /*2640*/  LOP3.LUT R3, R15, UR4, RZ, 0x3c, !PT ;  /* 0x000000040f037c12 */ /* 0x002fc8000f8e3cff */
[----:B------:R-:W-:Y:S01]  /*2650*/  SHF.L.U32 R3, R3, 0x1f, RZ ;  /* 0x0000001f03037819 */ /* 0x000fe200000006ff */
[----:B---3--:R-:W-:-:S07]  /*2660*/  IMAD.U32 R0, RZ, RZ, UR5 ;  /* 0x00000005ff007e24 */ /* 0x008fce000f8e00ff */
.L_x_44:
[----:B-1----:R1:W2:Y:S02]  /*2670*/  SYNCS.PHASECHK.TRANS64.TRYWAIT P0, [R0+URZ], R3 ;  /* 0x00000003000075a7 */ /* 0x0022a400080011ff */
[----:B--2---:R-:W-:Y:S05]  /*2680*/  @!P0 NANOSLEEP.SYNCS 0x989680 ;  /* 0x009896800000895d */ /* 0x004fea0003900000 */
[----:B------:R-:W2:Y:S02]  /*2690*/  @!P0 SYNCS.PHASECHK.TRANS64 P0, [R0+URZ], R3 ;  /* 0x00000003000085a7 */ /* 0x000ea400080010ff */
[----:B--2---:R-:W-:Y:S05]  /*26a0*/  @P0 EXIT ;  /* 0x000000000000094d */ /* 0x004fea0003800000 */
[----:B------:R-:W-:Y:S05]  /*26b0*/  BRA `(.L_x_44) ;  /* 0xfffffffc00ec7947 */ /* 0x000fea000383ffff */
.L_x_22:
[----:B------:R-:W-:-:S04]  /*26c0*/  UISETP.NE.AND UP1, UPT, UR37, URZ, UPT ;  /* 0x000000ff2500728c */ /* 0x000fc8000bf25270 */
[----:B------:R-:W-:-:S09]  /*26d0*/  UISETP.NE.OR UP1, UPT, UR10, 0x1, UP1 ;  /* 0x000000010a00788c */ /* 0x000fd20008f25670 */
[----:B------:R-:W-:Y:S05]  /*26e0*/  BRA.U UP1, `(.L_x_45) ;  /* 0x00000005014c7547 */ /* 0x000fea000b800000 */
[----:B------:R-:W-:Y:S01]  /*26f0*/  HFMA2 R11, -RZ, RZ, 0, 0 ;  /* 0x00000000ff0b7431 */ /* 0x000fe200000001ff */
[----:B------:R-:W-:Y:S01]  /*2700*/  ISETP.GE.U32.AND P2, PT, R10, 0x2, PT ;  /* 0x000000020a00780c */ /* 0x000fe20003f46070 */
[----:B------:R-:W-:Y:S01]  /*2710*/  IMAD.MOV.U32 R12, RZ, RZ, 0x1 ;  /* 0x00000001ff0c7424 */ /* 0x000fe200078e00ff */
[----:B------:R-:W-:Y:S01]  /*2720*/  CS2R R8, SRZ ;  /* 0x0000000000087805 */ /* 0x000fe2000001ff00 */
[----:B------:R-:W-:Y:S01]  /*2730*/  IMAD.MOV.U32 R3, RZ, RZ, RZ ;  /* 0x000000ffff037224 */ /* 0x000fe200078e00ff */
[----:B------:R-:W-:Y:S01]  /*2740*/  UMOV UR4, 0x400 ;  /* 0x0000040000047882 */ /* 0x000fe20000000000 */
[----:B------:R-:W-:Y:S01]  /*2750*/  UMOV UR6, URZ ;  /* 0x000000ff00067c82 */ /* 0x000fe20008000000 */
[----:B------:R-:W-:-:S12]  /*2760*/  ULEA UR37, UR37, UR4, 0x18 ;  /* 0x0000000425257291 */ /* 0x000fd8000f8ec0ff */
.L_x_49:
[----:B------:R-:W-:Y:S02]  /*2770*/  LEA R0, R3, UR37, 0x3 ;  /* 0x0000002503007c11 */ /* 0x000fe4000f8e18ff */
[----:B------:R-:W-:-:S03]  /*2780*/  SHF.L.U32 R5, R8, 0x1f, RZ ;  /* 0x0000001f08057819 */ /* 0x000fc600000006ff */
[----:B------:R-:W-:Y:S01]  /*2790*/  VIADD R4, R0, 0xe0 ;  /* 0x000000e000047836 */ /* 0x000fe20000000000 */
[----:B------:R-:W1:Y:S02]  /*27a0*/  SYNCS.PHASECHK.TRANS64.TRYWAIT P0, [R0+URZ+0xd0], R5 ;  /* 0x0000d005000075a7 */ /* 0x000e6400080011ff */
[----:B-1----:R-:W-:Y:S05]  /*27b0*/  @!P0 BRA `(.L_x_46) ;  /* 0x0000006000288947 */ /* 0x002fea0003800000 */
.L_x_153:
[----:B------:R-:W-:Y:S01]  /*27c0*/  ULEA UR5, UR6, UR37, 0x3 ;  /* 0x0000002506057291 */ /* 0x000fe2000f8e18ff */
[----:B------:R-:W-:Y:S01]  /*27d0*/  PRMT R4, RZ, 0x654, R4 ;  /* 0x00000654ff047816 */ /* 0x000fe20000000004 */
[----:B-1----:R-:W-:Y:S01]  /*27e0*/  @!P2 IMAD.MOV.U32 R5, RZ, RZ, 0x10 ;  /* 0x00000010ff05a424 */ /* 0x002fe200078e00ff */
[----:B------:R-:W-:Y:S01]  /*27f0*/  SHF.L.U32 R7, R12, 0x1f, RZ ;  /* 0x0000001f0c077819 */ /* 0x000fe200000006ff */
[----:B------:R-:W-:Y:S01]  /*2800*/  UIADD3 UR4, UPT, UPT, UR5, 0x70, URZ ;  /* 0x0000007005047890 */ /* 0x000fe2000fffe0ff */
[----:B------:R1:W-:Y:S05]  /*2810*/  SYNCS.ARRIVE.TRANS64.RED.A1T0 RZ, [R4+URZ], RZ ;  /* 0x000000ff04ff79a7 */ /* 0x0003ea00081004ff */
[----:B------:R-:W-:Y:S01]  /*2820*/  IMAD.U32 R13, RZ, RZ, UR4 ;  /* 0x00000004ff0d7e24 */ /* 0x000fe2000f8e00ff */
[----:B------:R-:W2:Y:S04]  /*2830*/  SYNCS.PHASECHK.TRANS64.TRYWAIT P0, [UR5+0x80], R7 ;  /* 0x00008007ff0075a7 */ /* 0x000ea80008001105 */
[----:B------:R-:W-:Y:S01]  /*2840*/  PRMT R13, R10, 0x654, R13 ;  /* 0x000006540a0d7816 */ /* 0x000fe2000000000d */
[----:B-12---:R-:W-:Y:S06]  /*2850*/  @!P0 BRA `(.L_x_47) ;  /* 0x0000006000148947 */ /* 0x006fec0003800000 */
.L_x_155:
[----:B------:R-:W-:Y:S01]  /*2860*/  ULEA UR4, UR6, UR37, 0x4 ;  /* 0x0000002506047291 */ /* 0x000fe2000f8e20ff */
[----:B------:R-:W-:Y:S01]  /*2870*/  SEL R2, R13, R2, !P2 ;  /* 0x000000020d027207 */ /* 0x000fe20005000000 */
[----:B------:R-:W-:Y:S01]  /*2880*/  UIADD3 UR5, UPT, UPT, UR5, 0x70, URZ ;  /* 0x0000007005057890 */ /* 0x000fe2000fffe0ff */
[----:B-1----:R-:W-:Y:S01]  /*2890*/  LEA R0, R11, UR37, 0x3 ;  /* 0x000000250b007c11 */ /* 0x002fe2000f8e18ff */
[----:B------:R-:W-:Y:S01]  /*28a0*/  UIADD3 UR4, UPT, UPT, UR4, 0x100, URZ ;  /* 0x0000010004047890 */ /* 0x000fe2000fffe0ff */
[----:B------:R1:W-:Y:S01]  /*28b0*/  @!P2 SYNCS.ARRIVE.TRANS64.RED RZ, [R2+URZ], R5 ;  /* 0x0000000502ffa9a7 */ /* 0x0003e200080004ff */
[----:B------:R-:W-:Y:S01]  /*28c0*/  UIADD3 UR6, UPT, UPT, UR6, 0x1, URZ ;  /* 0x0000000106067890 */ /* 0x000fe2000fffe0ff */
[----:B------:R-:W-:-:S03]  /*28d0*/  VIADD R3, R3, 0x1 ;  /* 0x0000000103037836 */ /* 0x000fc60000000000 */
[----:B------:R-:W-:Y:S02]  /*28e0*/  UISETP.NE.AND UP0, UPT, UR6, 0x2, UPT ;  /* 0x000000020600788c */ /* 0x000fe4000bf05270 */
[----:B------:R-:W-:Y:S01]  /*28f0*/  ISETP.NE.AND P0, PT, R3, 0x2, PT ;  /* 0x000000020300780c */ /* 0x000fe20003f05270 */
[----:B------:R-:W-:Y:S06]  /*2900*/  UGETNEXTWORKID.BROADCAST [UR4], [UR5] ;  /* 0x00000000040073ca */ /* 0x000fec0008000100 */
[----:B------:R-:W-:Y:S02]  /*2910*/  USEL UR4, URZ, 0x1, UP0 ;  /* 0x00000001ff047887 */ /* 0x000fe40008000000 */
[----:B------:R-:W-:-:S04]  /*2920*/  USEL UR6, UR6, URZ, UP0 ;  /* 0x000000ff06067287 */ /* 0x000fc80008000000 */
[----:B------:R-:W-:Y:S02]  /*2930*/  LOP3.LUT R12, R12, UR4, RZ, 0x3c, !PT ;  /* 0x000000040c0c7c12 */ /* 0x000fe4000f8e3cff */
[----:B-1----:R-:W-:-:S04]  /*2940*/  SHF.L.U32 R5, R9, 0x1f, RZ ;  /* 0x0000001f09057819 */ /* 0x002fc800000006ff */
[----:B------:R-:W1:Y:S02]  /*2950*/  SYNCS.PHASECHK.TRANS64.TRYWAIT P1, [R0+URZ+0x70], R5 ;  /* 0x00007005000075a7 */ /* 0x000e6400080211ff */
[----:B-1----:R-:W-:Y:S05]  /*2960*/  @!P1 BRA `(.L_x_48) ;  /* 0x0000005c00e89947 */ /* 0x002fea0003800000 */
.L_x_156:
[----:B------:R-:W-:Y:S01]  /*2970*/  LEA R4, R11, UR37, 0x4 ;  /* 0x000000250b047c11 */ /* 0x000fe2000f8e20ff */
[----:B-1----:R-:W-:Y:S01]  /*2980*/  VIADD R0, R0, 0x80 ;  /* 0x0000008000007836 */ /* 0x002fe20000000000 */
[----:B------:R-:W-:Y:S01]  /*2990*/  SEL R3, R3, RZ, P0 ;  /* 0x000000ff03037207 */ /* 0x000fe20000000000 */
[----:B------:R-:W-:-:S03]  /*29a0*/  VIADD R11, R11, 0x1 ;  /* 0x000000010b0b7836 */ /* 0x000fc60000000000 */
[----:B------:R-:W1:Y:S01]  /*29b0*/  LDS.128 R4, [R4+0x100] ;  /* 0x0001000004047984 */ /* 0x000e620000000c00 */
[----:B------:R-:W-:Y:S02]  /*29c0*/  PRMT R0, RZ, 0x654, R0 ;  /* 0x00000654ff007816 */ /* 0x000fe40000000000 */
[C---:B------:R-:W-:Y:S01]  /*29d0*/  ISETP.NE.AND P1, PT, R11.reuse, 0x2, PT ;  /* 0x000000020b00780c */ /* 0x040fe20003f25270 */
[----:B------:R-:W-:Y:S01]  /*29e0*/  @!PT LDS RZ, [RZ] ;  /* 0x00000000fffff984 */ /* 0x000fe20000000800 */
[----:B------:R-:W-:Y:S01]  /*29f0*/  @!PT LDS RZ, [RZ] ;  /* 0x00000000fffff984 */ /* 0x000fe20000000800 */
[----:B------:R-:W-:Y:S01]  /*2a00*/  @!PT LDS RZ, [RZ] ;  /* 0x00000000fffff984 */ /* 0x000fe20000000800 */
[----:B------:R-:W-:Y:S01]  /*2a10*/  @!PT LDS RZ, [RZ] ;  /* 0x00000000fffff984 */ /* 0x000fe20000000800 */
[----:B------:R2:W-:Y:S06]  /*2a20*/  MEMBAR.ALL.CTA ;  /* 0x0000000000007992 */ /* 0x0005ec0000008000 */
[----:B--2---:R-:W2:Y:S01]  /*2a30*/  FENCE.VIEW.ASYNC.S ;  /* 0x00000000000073c6 */ /* 0x004ea20000000000 */
[----:B------:R-:W-:Y:S01]  /*2a40*/  SEL R11, R11, RZ, P1 ;  /* 0x000000ff0b0b7207 */ /* 0x000fe20000800000 */
[----:B--2---:R2:W-:Y:S01]  /*2a50*/  SYNCS.ARRIVE.TRANS64.RED.A1T0 RZ, [R0+URZ], RZ ;  /* 0x000000ff00ff79a7 */ /* 0x0045e200081004ff */
[----:B-1----:R-:W-:-:S02]  /*2a60*/  LOP3.LUT P3, RZ, R6, 0x1, RZ, 0xc0, !PT ;  /* 0x0000000106ff7812 */ /* 0x002fc4000786c0ff */
[----:B------:R-:W-:-:S04]  /*2a70*/  SEL R5, RZ, 0x1, P0 ;  /* 0x00000001ff057807 */ /* 0x000fc80000000000 */
[----:B------:R-:W-:Y:S02]  /*2a80*/  LOP3.LUT R8, R8, R5, RZ, 0x3c, !PT ;  /* 0x0000000508087212 */ /* 0x000fe400078e3cff */
[----:B--2---:R-:W-:-:S04]  /*2a90*/  SEL R0, RZ, 0x1, P1 ;  /* 0x00000001ff007807 */ /* 0x004fc80000800000 */
[----:B------:R-:W-:Y:S01]  /*2aa0*/  LOP3.LUT R9, R9, R0, RZ, 0x3c, !PT ;  /* 0x0000000009097212 */ /* 0x000fe200078e3cff */
[----:B------:R-:W-:Y:S06]  /*2ab0*/  @P3 BRA `(.L_x_49) ;  /* 0xfffffffc002c3947 */ /* 0x000fec000383ffff */
[----:B------:R-:W-:Y:S01]  /*2ac0*/  ULEA UR5, UR6, UR37, 0x3 ;  /* 0x0000002506057291 */ /* 0x000fe2000f8e18ff */
[----:B------:R-:W-:-:S08]  /*2ad0*/  SHF.L.U32 R3, R12, 0x1f, RZ ;  /* 0x0000001f0c037819 */ /* 0x000fd000000006ff */
[----:B------:R-:W1:Y:S02]  /*2ae0*/  SYNCS.PHASECHK.TRANS64 P0, [UR5+0x80], R3 ;  /* 0x00008003ff0075a7 */ /* 0x000e640008001005 */
[----:B-1----:R-:W-:Y:S05]  /*2af0*/  @P0 BRA `(.L_x_50) ;  /* 0x0000000000080947 */ /* 0x002fea0003800000 */
[----:B------:R-:W1:Y:S02]  /*2b00*/  SYNCS.PHASECHK.TRANS64.TRYWAIT P0, [UR5+0x80], R3 ;  /* 0x00008003ff0075a7 */ /* 0x000e640008001105 */
[----:B-1----:R-:W-:Y:S05]  /*2b10*/  @!P0 BRA `(.L_x_51) ;  /* 0x0000005c00908947 */ /* 0x002fea0003800000 */
.L_x_50:
[----:B------:R-:W-:-:S04]  /*2b20*/  UIADD3 UR4, UPT, UPT, UR6, 0x1, URZ ;  /* 0x0000000106047890 */ /* 0x000fc8000fffe0ff */
[----:B------:R-:W-:-:S04]  /*2b30*/  UISETP.NE.AND UP0, UPT, UR4, 0x2, UPT ;  /* 0x000000020400788c */ /* 0x000fc8000bf05270 */
[----:B------:R-:W-:Y:S02]  /*2b40*/  USEL UR7, URZ, 0x1, UP0 ;  /* 0x00000001ff077887 */ /* 0x000fe40008000000 */
[----:B------:R-:W-:-:S04]  /*2b50*/  USEL UR4, UR4, URZ, UP0 ;  /* 0x000000ff04047287 */ /* 0x000fc80008000000 */
[----:B------:R-:W-:Y:S01]  /*2b60*/  ULEA UR4, UR4, UR37, 0x3 ;  /* 0x0000002504047291 */ /* 0x000fe2000f8e18ff */
[----:B-1----:R-:W-:-:S04]  /*2b70*/  LOP3.LUT R3, R12, UR7, RZ, 0x3c, !PT ;  /* 0x000000070c037c12 */ /* 0x002fc8000f8e3cff */
[----:B------:R-:W-:-:S04]  /*2b80*/  SHF.L.U32 R0, R3, 0x1f, RZ ;  /* 0x0000001f03007819 */ /* 0x000fc800000006ff */
[----:B------:R-:W1:Y:S02]  /*2b90*/  SYNCS.PHASECHK.TRANS64 P0, [UR4+0x80], R0 ;  /* 0x00008000ff0075a7 */ /* 0x000e640008001004 */
[----:B-1----:R-:W-:Y:S05]  /*2ba0*/  @P0 EXIT ;  /* 0x000000000000094d */ /* 0x002fea0003800000 */
[----:B------:R-:W-:Y:S02]  /*2bb0*/  SHF.L.U32 R3, R3, 0x1f, RZ ;  /* 0x0000001f03037819 */ /* 0x000fe400000006ff */
[----:B------:R-:W-:-:S07]  /*2bc0*/  MOV R0, UR4 ;  /* 0x0000000400007c02 */ /* 0x000fce0008000f00 */
.L_x_52:
[----:B-1----:R1:W2:Y:S02]  /*2bd0*/  SYNCS.PHASECHK.TRANS64.TRYWAIT P0, [R0+URZ+0x80], R3 ;  /* 0x00008003000075a7 */ /* 0x0022a400080011ff */
[----:B--2---:R-:W-:Y:S05]  /*2be0*/  @!P0 NANOSLEEP.SYNCS 0x989680 ;  /* 0x009896800000895d */ /* 0x004fea0003900000 */
[----:B------:R-:W2:Y:S02]  /*2bf0*/  @!P0 SYNCS.PHASECHK.TRANS64 P0, [R0+URZ+0x80], R3 ;  /* 0x00008003000085a7 */ /* 0x000ea400080010ff */
[----:B--2---:R-:W-:Y:S05]  /*2c00*/  @P0 EXIT ;  /* 0x000000000000094d */ /* 0x004fea0003800000 */
[----:B------:R-:W-:Y:S05]  /*2c10*/  BRA `(.L_x_52) ;  /* 0xfffffffc00ec7947 */ /* 0x000fea000383ffff */
.L_x_45:
[----:B------:R-:W-:Y:S05]  /*2c20*/  BRA.U UP4, `(.L_x_53) ;  /* 0x0000001104d47547 */ /* 0x000fea000b800000 */
[----:B------:R-:W-:Y:S01]  /*2c30*/  UMOV UR6, 0x40 ;  /* 0x0000004000067882 */ /* 0x000fe20000000000 */
[----:B------:R-:W-:Y:S01]  /*2c40*/  NOP ;  /* 0x0000000000007918 */ /* 0x000fe20000000000 */
[----:B------:R-:W-:Y:S01]  /*2c50*/  ULEA UR6, UR37, UR6, 0x18 ;  /* 0x0000000625067291 */ /* 0x000fe2000f8ec0ff */
[----:B------:R-:W-:Y:S02]  /*2c60*/  UMOV UR7, 0x400 ;  /* 0x0000040000077882 */ /* 0x000fe40000000000 */
[----:B------:R-:W-:-:S06]  /*2c70*/  ULEA UR37, UR37, UR7, 0x18 ;  /* 0x0000000725257291 */ /* 0x000fcc000f8ec0ff */
[----:B------:R-:W1:Y:S02]  /*2c80*/  LDS.U8 R2, [UR6+0x1c] ;  /* 0x00001c06ff027984 */ /* 0x000e640008000000 */
[----:B-1----:R-:W-:-:S13]  /*2c90*/  ISETP.NE.AND P0, PT, R2, RZ, PT ;  /* 0x000000ff0200720c */ /* 0x002fda0003f05270 */
[----:B------:R-:W-:Y:S05]  /*2ca0*/  @P0 BRA `(.L_x_54) ;  /* 0x0000000400080947 */ /* 0x000fea0003800000 */
[----:B------:R-:W-:Y:S02]  /*2cb0*/  UISETP.NE.U32.AND UP0, UPT, UR5, 0x1, UPT ;  /* 0x000000010500788c */ /* 0x000fe4000bf05070 */
[----:B------:R-:W-:-:S07]  /*2cc0*/  UIADD3 UR8, UPT, UPT, UR6, 0x8, URZ ;  /* 0x0000000806087890 */ /* 0x000fce000fffe0ff */
[----:B------:R-:W-:Y:S05]  /*2cd0*/  BRA.U !UP0, `(.L_x_55) ;  /* 0x00000001089c7547 */ /* 0x000fea000b800000 */
[----:B------:R-:W-:Y:S01]  /*2ce0*/  ELECT P0, URZ, PT ;  /* 0x0000000000ff782f */ /* 0x000fe20003800000 */
[----:B------:R-:W-:-:S12]  /*2cf0*/  BSSY B0, `(.L_x_55) ;  /* 0x0000025000007945 */ /* 0x000fd80003800000 */
[----:B------:R-:W-:Y:S05]  /*2d00*/  @!P0 BRA `(.L_x_56) ;  /* 0x00000000008c8947 */ /* 0x000fea0003800000 */
[----:B------:R-:W-:-:S05]  /*2d10*/  UMOV UR7, 0x10 ;  /* 0x0000001000077882 */ /* 0x000fca0000000000 */
[----:B------:R-:W-:Y:S04]  /*2d20*/  DEPBAR.LE SB1, 0x36 ;  /* 0x00009d800000791a */ /* 0x000fe80000000000 */
[----:B------:R-:W1:Y:S02]  /*2d30*/  UTCATOMSWS.2CTA.FIND_AND_SET.ALIGN UP1, UR7, UR7 ;  /* 0x00000007000775e3 */ /* 0x000e640008220800 */
[----:B-1----:R-:W-:Y:S01]  /*2d40*/  MOV R11, UR7 ;  /* 0x00000007000b7c02 */ /* 0x002fe20008000f00 */
[----:B------:R-:W-:Y:S06]  /*2d50*/  BRA.U UP1, `(.L_x_57) ;  /* 0x0000000101187547 */ /* 0x000fec000b800000 */
.L_x_58:
[----:B------:R-:W-:Y:S05]  /*2d60*/  NANOSLEEP 0x64 ;  /* 0x000000640000795d */ /* 0x000fea0003800000 */
[----:B------:R-:W-:-:S05]  /*2d70*/  UMOV UR7, 0x10 ;  /* 0x0000001000077882 */ /* 0x000fca0000000000 */
[----:B------:R-:W-:Y:S04]  /*2d80*/  DEPBAR.LE SB1, 0x36 ;  /* 0x00009d800000791a */ /* 0x000fe80000000000 */
[----:B------:R-:W1:Y:S02]  /*2d90*/  UTCATOMSWS.2CTA.FIND_AND_SET.ALIGN UP1, UR7, UR7 ;  /* 0x00000007000775e3 */ /* 0x000e640008220800 */
[----:B-1----:R-:W-:Y:S01]  /*2da0*/  MOV R11, UR7 ;  /* 0x00000007000b7c02 */ /* 0x002fe20008000f00 */
[----:B------:R-:W-:Y:S05]  /*2db0*/  BRA.U !UP1, `(.L_x_58) ;  /* 0xfffffffd09e87547 */ /* 0x000fea000b83ffff */
.L_x_57:
[----:B------:R-:W1:Y:S01]  /*2dc0*/  LDS R5, [UR6+0x10] ;  /* 0x00001006ff057984 */ /* 0x000e620008000800 */
[----:B------:R-:W-:Y:S01]  /*2dd0*/  IMAD.U32 R3, RZ, RZ, UR37 ;  /* 0x00000025ff037e24 */ /* 0x000fe2000f8e00ff */
[----:B------:R-:W-:-:S03]  /*2de0*/  MOV R2, UR4 ;  /* 0x0000000400027c02 */ /* 0x000fc60008000f00 */
[----:B------:R-:W-:Y:S01]  /*2df0*/  VIADD R3, R3, 0x120 ;  /* 0x0000012003037836 */ /* 0x000fe20000000000 */
[----:B-1----:R-:W-:-:S04]  /*2e00*/  SHF.L.U32 R5, R5, 0x1f, RZ ;  /* 0x0000001f05057819 */ /* 0x002fc800000006ff */
[----:B------:R-:W1:Y:S02]  /*2e10*/  SYNCS.PHASECHK.TRANS64.TRYWAIT P0, [UR6+0x8], R5 ;  /* 0x00000805ff0075a7 */ /* 0x000e640008001106 */
[----:B-1----:R-:W-:Y:S05]  /*2e20*/  @P0 BRA `(.L_x_59) ;  /* 0x0000000000080947 */ /* 0x002fea0003800000 */
[----:B------:R-:W1:Y:S02]  /*2e30*/  SYNCS.PHASECHK.TRANS64.TRYWAIT P0, [UR6+0x8], R5 ;  /* 0x00000805ff0075a7 */ /* 0x000e640008001106 */
[----:B-1----:R-:W-:Y:S05]  /*2e40*/  @!P0 BRA `(.L_x_60) ;  /* 0x0000005800dc8947 */ /* 0x002fea0003800000 */
.L_x_59:
[----:B-1----:R-:W-:Y:S01]  /*2e50*/  HFMA2 R4, -RZ, RZ, 0, 5.9604644775390625e-08 ;  /* 0x00000001ff047431 */ /* 0x002fe200000001ff */
[----:B------:R-:W-:Y:S01]  /*2e60*/  UPRMT UR7, UR4, 0x654, UR8 ;  /* 0x0000065404077896 */ /* 0x000fe20008000008 */
[----:B------:R-:W-:Y:S01]  /*2e70*/  IMAD.MOV.U32 R6, RZ, RZ, 0xffff ;  /* 0x0000ffffff067424 */ /* 0x000fe200078e00ff */
[----:B------:R-:W-:Y:S01]  /*2e80*/  PRMT R2, R2, 0x654, R3 ;  /* 0x0000065402027816 */ /* 0x000fe20000000003 */
[----:B------:R-:W-:Y:S02]  /*2e90*/  IMAD.MOV.U32 R5, RZ, RZ, 0x4 ;  /* 0x00000004ff057424 */ /* 0x000fe400078e00ff */
[----:B------:R-:W-:Y:S01]  /*2ea0*/  IMAD.SHL.U32 R9, R11, 0x20, RZ ;  /* 0x000000200b097824 */ /* 0x000fe200078e00ff */
[----:B------:R-:W-:Y:S02]  /*2eb0*/  MOV R3, UR7 ;  /* 0x0000000700037c02 */ /* 0x000fe40008000f00 */
[-C--:B------:R-:W-:Y:S01]  /*2ec0*/  SHF.L.U32 R7, R6, R11.reuse, RZ ;  /* 0x0000000b06077219 */ /* 0x080fe200000006ff */
[----:B------:R1:W-:Y:S01]  /*2ed0*/  SYNCS.ARRIVE.TRANS64.RED RZ, [UR7], R5 ;  /* 0x00000005ffff79a7 */ /* 0x0003e20008000407 */
[----:B------:R-:W-:Y:S01]  /*2ee0*/  SHF.L.U32 R6, R4, R11, RZ ;  /* 0x0000000b04067219 */ /* 0x000fe200000006ff */
[----:B------:R1:W-:Y:S04]  /*2ef0*/  STS [UR37+0x120], R9 ;  /* 0x00012009ff007988 */ /* 0x0003e80008000825 */
[----:B------:R1:W-:Y:S04]  /*2f00*/  STAS [R2.64], R11 ;  /* 0x0000000b02007dbd */ /* 0x0003e8000c0008ff */
[----:B------:R1:W-:Y:S04]  /*2f10*/  ATOMS.OR RZ, [UR6+0x14], R7 ;  /* 0x00001407ffff798c */ /* 0x0003e8000b000006 */
[----:B------:R1:W-:Y:S04]  /*2f20*/  ATOMS.OR RZ, [UR6+0x18], R6 ;  /* 0x00001806ffff798c */ /* 0x0003e8000b000006 */
[----:B------:R1:W-:Y:S02]  /*2f30*/  ATOMS.XOR RZ, [UR6+0x10], R4 ;  /* 0x00001004ffff798c */ /* 0x0003e4000b800006 */
.L_x_56:
[----:B------:R-:W-:Y:S05]  /*2f40*/  BSYNC B0 ;  /* 0x0000000000007941 */ /* 0x000fea0003800000 */
.L_x_55:
[----:B------:R-:W-:Y:S05]  /*2f50*/  BRA.U UP0, `(.L_x_61) ;  /* 0x00000001006c7547 */ /* 0x000fea000b800000 */
[----:B------:R-:W-:-:S03]  /*2f60*/  UMOV UR7, 0xffffffff ;  /* 0xffffffff00077882 */ /* 0x000fc60000000000 */
[----:B------:R-:W-:Y:S05]  /*2f70*/  BRA.DIV UR7, `(.L_x_62) ;  /* 0x0000005a07a87947 */ /* 0x000fea000b800000 */
[----:B------:R-:W-:-:S13]  /*2f80*/  ELECT P6, URZ, PT ;  /* 0x0000000000ff782f */ /* 0x000fda00038c0000 */
.L_x_160:
[----:B------:R-:W-:Y:S05]  /*2f90*/  @!P6 BRA `(.L_x_61) ;  /* 0x00000000005ce947 */ /* 0x000fea0003800000 */
[----:B-1----:R-:W1:Y:S02]  /*2fa0*/  LDS R3, [UR6+0x10] ;  /* 0x00001006ff037984 */ /* 0x002e640008000800 */
[----:B-1----:R-:W-:-:S04]  /*2fb0*/  SHF.L.U32 R3, R3, 0x1f, RZ ;  /* 0x0000001f03037819 */ /* 0x002fc800000006ff */
[----:B------:R-:W1:Y:S02]  /*2fc0*/  SYNCS.PHASECHK.TRANS64.TRYWAIT P0, [UR6+0x8], R3 ;  /* 0x00000803ff0075a7 */ /* 0x000e640008001106 */
[----:B-1----:R-:W-:Y:S05]  /*2fd0*/  @P0 BRA `(.L_x_63) ;  /* 0x0000000000080947 */ /* 0x002fea0003800000 */
[----:B------:R-:W1:Y:S02]  /*2fe0*/  SYNCS.PHASECHK.TRANS64.TRYWAIT P0, [UR6+0x8], R3 ;  /* 0x00000803ff0075a7 */ /* 0x000e640008001106 */
[----:B-1----:R-:W-:Y:S05]  /*2ff0*/  @!P0 BRA `(.L_x_64) ;  /* 0x0000005800a88947 */ /* 0x002fea0003800000 */
.L_x_63:
[----:B------:R-:W2:Y:S01]  /*3000*/  LDS R5, [UR37+0x120] ;  /* 0x00012025ff057984 */ /* 0x000ea20008000800 */
[----:B-1----:R-:W-:Y:S02]  /*3010*/  HFMA2 R2, -RZ, RZ, 0, 5.9604644775390625e-08 ;  /* 0x00000001ff027431 */ /* 0x002fe400000001ff */
[----:B------:R-:W-:Y:S01]  /*3020*/  IMAD.MOV.U32 R3, RZ, RZ, 0xffff ;  /* 0x0000ffffff037424 */ /* 0x000fe200078e00ff */
[----:B------:R-:W-:Y:S01]  /*3030*/  UPRMT UR7, UR4, 0x654, UR8 ;  /* 0x0000065404077896 */ /* 0x000fe20008000008 */
[----:B--2---:R-:W-:-:S03]  /*3040*/  IMAD.SHL.U32 R4, R5, 0x20, RZ ;  /* 0x0000002005047824 */ /* 0x004fc600078e00ff */
[-C--:B------:R-:W-:Y:S02]  /*3050*/  SHF.L.U32 R3, R3, R5.reuse, RZ ;  /* 0x0000000503037219 */ /* 0x080fe400000006ff */
[----:B------:R-:W-:Y:S01]  /*3060*/  SHF.L.U32 R5, R2, R5, RZ ;  /* 0x0000000502057219 */ /* 0x000fe200000006ff */
[----:B------:R2:W-:Y:S04]  /*3070*/  STS [UR37+0x120], R4 ;  /* 0x00012004ff007988 */ /* 0x0005e80008000825 */
[----:B------:R2:W-:Y:S04]  /*3080*/  ATOMS.OR RZ, [UR6+0x14], R3 ;  /* 0x00001403ffff798c */ /* 0x0005e8000b000006 */
[----:B------:R2:W-:Y:S01]  /*3090*/  ATOMS.OR RZ, [UR6+0x18], R5 ;  /* 0x00001805ffff798c */ /* 0x0005e2000b000006 */
[----:B------:R-:W-:Y:S03]  /*30a0*/  SYNCS.ARRIVE.TRANS64.RED.A1T0 RZ, [UR7], RZ ;  /* 0x000000ffffff79a7 */ /* 0x000fe60008100407 */
[----:B------:R2:W-:Y:S01]  /*30b0*/  ATOMS.XOR RZ, [UR6+0x10], R2 ;  /* 0x00001002ffff798c */ /* 0x0005e2000b800006 */
[----:B------:R-:W-:Y:S05]  /*30c0*/  BRA `(.L_x_61) ;  /* 0x0000000000107947 */ /* 0x000fea0003800000 */
.L_x_54:
[----:B------:R-:W-:-:S05]  /*30d0*/  MOV R2, 0xffffffff ;  /* 0xffffffff00027802 */ /* 0x000fca0000000f00 */
[----:B------:R1:W-:Y:S02]  /*30e0*/  STS [UR37+0x120], R2 ;  /* 0x00012002ff007988 */ /* 0x0003e40008000825 */
[----:B-1----:R-:W-:Y:S02]  /*30f0*/  MOV R2, 0x3110 ;  /* 0x0000311000027802 */ /* 0x002fe40000000f00 */
[----:B-----5:R-:W-:Y:S05]  /*3100*/  CALL.REL.NOINC `($__internal_1_$__cuda_sm10x_tcgen05_guardrail_trap_phase_invalid_during_alloc) ;  /* 0x00000060007c7944 */ /* 0x020fea0003c00000 */
.L_x_61:
[----:B------:R-:W-:Y:S05]  /*3110*/  WARPSYNC.ALL ;  /* 0x0000000000007948 */ /* 0x000fea0003800000 */
[----:B------:R-:W3:Y:S01]  /*3120*/  S2UR UR7, SR_CgaCtaId ;  /* 0x00000000000779c3 */ /* 0x000ee20000008800 */
[----:B------:R-:W-:Y:S01]  /*3130*/  UMOV UR6, 0x400 ;  /* 0x0000040000067882 */ /* 0x000fe20000000000 */
[----:B------:R-:W-:-:S06]  /*3140*/  NOP ;  /* 0x0000000000007918 */ /* 0x000fcc0000000000 */
[----:B------:R-:W-:Y:S06]  /*3150*/  BAR.ARV 0x6, 0xa0 ;  /* 0x0182800000007b1d */ /* 0x000fec0000002000 */
[----:B------:R-:W4:Y:S01]  /*3160*/  LDCU UR8, c[0x0][0x38c] ;  /* 0x00007180ff0877ac */ /* 0x000f220008000800 */
[----:B------:R-:W-:Y:S01]  /*3170*/  LOP3.LUT R0, R0, 0xffff, RZ, 0xc0, !PT ;  /* 0x0000ffff00007812 */ /* 0x000fe200078ec0ff */
[----:B-1----:R-:W-:Y:S01]  /*3180*/  IMAD.MOV.U32 R9, RZ, RZ, 0x1 ;  /* 0x00000001ff097424 */ /* 0x002fe200078e00ff */
[----:B------:R-:W-:Y:S01]  /*3190*/  LOP3.LUT R8, R8, 0xffff, RZ, 0xc0, !PT ;  /* 0x0000ffff08087812 */ /* 0x000fe200078ec0ff */
[----:B------:R-:W-:Y:S01]  /*31a0*/  UMOV UR18, URZ ;  /* 0x000000ff00127c82 */ /* 0x000fe20008000000 */
[----:B------:R-:W-:Y:S01]  /*31b0*/  R2UR UR11, R0 ;  /* 0x00000000000b72ca */ /* 0x000fe200000e0000 */
[----:B------:R-:W-:Y:S01]  /*31c0*/  UMOV UR17, URZ ;  /* 0x000000ff00117c82 */ /* 0x000fe20008000000 */
[----:B------:R-:W-:Y:S01]  /*31d0*/  R2UR UR12, R8 ;  /* 0x00000000080c72ca */ /* 0x000fe200000e0000 */
[----:B------:R-:W-:Y:S01]  /*31e0*/  IMAD.MOV.U32 R8, RZ, RZ, RZ ;  /* 0x000000ffff087224 */ /* 0x000fe200078e00ff */
[----:B------:R-:W-:Y:S01]  /*31f0*/  UMOV UR16, URZ ;  /* 0x000000ff00107c82 */ /* 0x000fe20008000000 */
[----:B---3--:R-:W-:-:S02]  /*3200*/  ULEA UR7, UR7, UR6, 0x18 ;  /* 0x0000000607077291 */ /* 0x008fc4000f8ec0ff */
[----:B------:R-:W-:Y:S02]  /*3210*/  UISETP.NE.AND UP2, UPT, UR5, URZ, UPT ;  /* 0x000000ff0500728c */ /* 0x000fe4000bf45270 */
[----:B------:R-:W-:Y:S02]  /*3220*/  UIADD3 UR13, UPT, UPT, UR7, 0x8300, URZ ;  /* 0x00008300070d7890 */ /* 0x000fe4000fffe0ff */
[----:B------:R-:W-:Y:S02]  /*3230*/  UIADD3 UR20, UPT, UPT, UR7, 0x4300, URZ ;  /* 0x0000430007147890 */ /* 0x000fe4000fffe0ff */
[----:B----4-:R-:W-:Y:S01]  /*3240*/  UIADD3 UR8, UPT, UPT, UR8, 0x3f, URZ ;  /* 0x0000003f08087890 */ /* 0x010fe2000fffe0ff */
[----:B--2---:R-:W1:Y:S01]  /*3250*/  LDS R2, [UR7+0x120] ;  /* 0x00012007ff027984 */ /* 0x004e620008000800 */
[----:B------:R-:W-:Y:S02]  /*3260*/  USHF.R.U32.HI UR13, URZ, 0x4, UR13 ;  /* 0x00000004ff0d7899 */ /* 0x000fe4000801160d */
[----:B------:R-:W-:-:S02]  /*3270*/  USHF.R.S32.HI UR6, URZ, 0x1f, UR8 ;  /* 0x0000001fff067899 */ /* 0x000fc40008011408 */
[----:B------:R-:W-:Y:S02]  /*3280*/  USHF.R.U32.HI UR20, URZ, 0x4, UR20 ;  /* 0x00000004ff147899 */ /* 0x000fe40008011614 */
[----:B------:R-:W-:Y:S02]  /*3290*/  ULEA.HI UR6, UR6, UR8, URZ, 0x6 ;  /* 0x0000000806067291 */ /* 0x000fe4000f8f30ff */
[----:B------:R-:W-:Y:S02]  /*32a0*/  ULOP3.LUT UR13, UR13, 0x3fff, URZ, 0xc0, !UPT ;  /* 0x00003fff0d0d7892 */ /* 0x000fe4000f8ec0ff */
[----:B------:R-:W-:Y:S01]  /*32b0*/  USHF.R.S32.HI UR6, URZ, 0x6, UR6 ;  /* 0x00000006ff067899 */ /* 0x000fe20008011406 */
[----:B------:R-:W-:Y:S01]  /*32c0*/  UMOV UR28, 0x0 ;  /* 0x00000000001c7882 */ /* 0x000fe20000000000 */
[----:B------:R-:W-:Y:S02]  /*32d0*/  UMOV UR29, 0x8208010 ;  /* 0x08208010001d7882 */ /* 0x000fe40000000000 */
[----:B------:R-:W-:-:S02]  /*32e0*/  UISETP.LT.AND UP0, UPT, UR6, 0x1, UPT ;  /* 0x000000010600788c */ /* 0x000fc4000bf01270 */
[----:B------:R-:W-:Y:S02]  /*32f0*/  ULOP3.LUT UR20, UR20, 0x3fff, URZ, 0xc0, !UPT ;  /* 0x00003fff14147892 */ /* 0x000fe4000f8ec0ff */
[----:B------:R-:W-:Y:S02]  /*3300*/  ULOP3.LUT UR13, UR13, 0x10000, URZ, 0xfc, !UPT ;  /* 0x000100000d0d7892 */ /* 0x000fe4000f8efcff */
[----:B------:R-:W-:Y:S01]  /*3310*/  USEL UR19, UR6, 0x1, !UP0 ;  /* 0x0000000106137887 */ /* 0x000fe2000c000000 */
[----:B------:R-:W-:Y:S01]  /*3320*/  UMOV UR26, 0x0 ;  /* 0x00000000001a7882 */ /* 0x000fe20000000000 */
[----:B------:R-:W-:Y:S01]  /*3330*/  UMOV UR27, 0x8208010 ;  /* 0x08208010001b7882 */ /* 0x000fe20000000000 */
[----:B------:R-:W-:Y:S01]  /*3340*/  UMOV UR24, 0x0 ;  /* 0x0000000000187882 */ /* 0x000fe20000000000 */
[----:B------:R-:W-:Y:S01]  /*3350*/  UMOV UR25, 0x8208010 ;  /* 0x0820801000197882 */ /* 0x000fe20000000000 */
[----:B------:R-:W-:Y:S01]  /*3360*/  UMOV UR22, 0x0 ;  /* 0x0000000000167882 */ /* 0x000fe20000000000 */
[----:B------:R-:W-:Y:S01]  /*3370*/  UMOV UR23, 0x8208010 ;  /* 0x0820801000177882 */ /* 0x000fe20000000000 */
[----:B-1----:R-:W-:-:S02]  /*3380*/  R2UR UR21, R2 ;  /* 0x00000000021572ca */ /* 0x002fc400000e0000 */
[----:B------:R-:W-:-:S13]  /*3390*/  CS2R R2, SRZ ;  /* 0x0000000000027805 */ /* 0x000fda000001ff00 */
.L_x_72:
[C---:B------:R-:W-:Y:S02]  /*33a0*/  LEA R0, R8.reuse, UR7, 0x3 ;  /* 0x0000000708007c11 */ /* 0x040fe4000f8e18ff */
[----:B------:R-:W-:Y:S02]  /*33b0*/  SHF.L.U32 R5, R3, 0x1f, RZ ;  /* 0x0000001f03057819 */ /* 0x000fe400000006ff */
[----:B------:R-:W-:Y:S02]  /*33c0*/  LEA R4, R8, UR7, 0x4 ;  /* 0x0000000708047c11 */ /* 0x000fe4000f8e20ff */
[----:B------:R-:W1:Y:S02]  /*33d0*/  SYNCS.PHASECHK.TRANS64.TRYWAIT P0, [R0+URZ+0x70], R5 ;  /* 0x00007005000075a7 */ /* 0x000e6400080011ff */
[----:B-1-34-:R-:W-:Y:S05]  /*33e0*/  @!P0 BRA `(.L_x_65) ;  /* 0x0000005400c48947 */ /* 0x01afea0003800000 */
.L_x_161:
[----:B-1----:R-:W1:Y:S01]  /*33f0*/  LDS.128 R4, [R4+0x100] ;  /* 0x0001000004047984 */ /* 0x002e620000000c00 */
[----:B------:R-:W-:Y:S02]  /*3400*/  VIADD R0, R0, 0x80 ;  /* 0x0000008000007836 */ /* 0x000fe40000000000 */
[----:B------:R-:W-:Y:S01]  /*3410*/  VIADD R8, R8, 0x1 ;  /* 0x0000000108087836 */ /* 0x000fe20000000000 */
[----:B------:R-:W-:Y:S01]  /*3420*/  @!PT LDS RZ, [RZ] ;  /* 0x00000000fffff984 */ /* 0x000fe20000000800 */
[----:B------:R-:W-:Y:S01]  /*3430*/  @!PT LDS RZ, [RZ] ;  /* 0x00000000fffff984 */ /* 0x000fe20000000800 */
[----:B------:R-:W-:Y:S01]  /*3440*/  @!PT LDS RZ, [RZ] ;  /* 0x00000000fffff984 */ /* 0x000fe20000000800 */
[----:B------:R-:W-:Y:S01]  /*3450*/  @!PT LDS RZ, [RZ] ;  /* 0x00000000fffff984 */ /* 0x000fe20000000800 */
[----:B------:R2:W-:Y:S06]  /*3460*/  MEMBAR.ALL.CTA ;  /* 0x0000000000007992 */ /* 0x0005ec0000008000 */
[----:B--2---:R-:W2:Y:S01]  /*3470*/  FENCE.VIEW.ASYNC.S ;  /* 0x00000000000073c6 */ /* 0x004ea20000000000 */
[----:B------:R-:W-:-:S04]  /*3480*/  PRMT R0, RZ, 0x654, R0 ;  /* 0x00000654ff007816 */ /* 0x000fc80000000000 */
[----:B--2---:R2:W-:Y:S01]  /*3490*/  SYNCS.ARRIVE.TRANS64.RED.A1T0 RZ, [R0+URZ], RZ ;  /* 0x000000ff00ff79a7 */ /* 0x0045e200081004ff */
[----:B-1----:R-:W-:Y:S01]  /*34a0*/  LOP3.LUT P1, RZ, R6, 0x1, RZ, 0xc0, !PT ;  /* 0x0000000106ff7812 */ /* 0x002fe2000782c0ff */
[----:B--2---:R-:W-:-:S12]  /*34b0*/  BRA.U UP2, `(.L_x_66) ;  /* 0x0000000502087547 */ /* 0x004fd8000b800000 */
[----:B------:R-:W1:Y:S01]  /*34c0*/  LDCU UR8, c[0x0][0x38c] ;  /* 0x00007180ff0877ac */ /* 0x000e620008000800 */
[----:B------:R-:W-:Y:S02]  /*34d0*/  PLOP3.LUT P2, PT, PT, PT, PT, 0x80, 0x8 ;  /* 0x000000000008781c */ /* 0x000fe40003f4f070 */
[----:B------:R-:W-:Y:S01]  /*34e0*/  SHF.L.U32 R5, R9, 0x1f, RZ ;  /* 0x0000001f09057819 */ /* 0x000fe200000006ff */
[----:B------:R-:W-:Y:S02]  /*34f0*/  ULEA UR9, UR18, UR7, 0x3 ;  /* 0x0000000712097291 */ /* 0x000fe4000f8e18ff */
[----:B------:R-:W-:Y:S02]  /*3500*/  ULEA UR10, UR18, UR21, 0x6 ;  /* 0x00000015120a7291 */ /* 0x000fe4000f8e30ff */
[----:B-1----:R-:W-:-:S06]  /*3510*/  UISETP.GE.AND UP0, UPT, UR8, 0x1, UPT ;  /* 0x000000010800788c */ /* 0x002fcc000bf06270 */
[----:B------:R-:W-:-:S05]  /*3520*/  PLOP3.LUT P0, PT, PT, PT, UP0, 0x80, 0x8 ;  /* 0x000000000008781c */ /* 0x000fca0003f0f008 */
[----:B------:R-:W-:-:S08]  /*3530*/  @UP0 ULEA UR8, UR17, UR7, 0x3 ;  /* 0x0000000711080291 */ /* 0x000fd0000f8e18ff */
[----:B------:R-:W-:-:S04]  /*3540*/  @P0 SHF.L.U32 R0, R2, 0x1f, RZ ;  /* 0x0000001f02000819 */ /* 0x000fc800000006ff */
[----:B------:R1:W2:Y:S01]  /*3550*/  @P0 SYNCS.PHASECHK.TRANS64.TRYWAIT P2, [UR8], R0 ;  /* 0x00000000ff0005a7 */ /* 0x0002a20008041108 */
[----:B------:R-:W3:Y:S02]  /*3560*/  SYNCS.PHASECHK.TRANS64.TRYWAIT P0, [UR9+0xb0], R5 ;  /* 0x0000b005ff0075a7 */ /* 0x000ee40008001109 */
[----:B-123--:R-:W-:Y:S05]  /*3570*/  @!P0 BRA `(.L_x_67) ;  /* 0x0000005400748947 */ /* 0x00efea0003800000 */
.L_x_163:
[----:B------:R-:W-:Y:S01]  /*3580*/  UMOV UR15, UR16 ;  /* 0x00000010000f7c82 */ /* 0x000fe20008000000 */
[----:B------:R-:W-:Y:S05]  /*3590*/  BRA.U !UP0, `(.L_x_68) ;  /* 0x0000000108c07547 */ /* 0x000fea000b800000 */
[----:B------:R-:W-:Y:S02]  /*35a0*/  UIADD3 UR15, UPT, UPT, UR19, UR16, URZ ;  /* 0x00000010130f7290 */ /* 0x000fe4000fffe0ff */
[----:B------:R-:W-:Y:S01]  /*35b0*/  UPLOP3.LUT UP3, UPT, UPT, UPT, UPT, 0x40, 0x4 ;  /* 0x000000000004789c */ /* 0x000fe20003f6e870 */
[----:B------:R-:W-:Y:S01]  /*35c0*/  UMOV UR14, UR6 ;  /* 0x00000006000e7c82 */ /* 0x000fe20008000000 */
[----:B------:R-:W-:-:S09]  /*35d0*/  UMOV UR46, UR17 ;  /* 0x00000011002e7c82 */ /* 0x000fd20008000000 */
.L_x_71:
[----:B--2---:R-:W-:Y:S01]  /*35e0*/  ULEA UR8, UR46, UR7, 0x3 ;  /* 0x000000072e087291 */ /* 0x004fe2000f8e18ff */
[----:B---3--:R-:W-:Y:S11]  /*35f0*/  @P2 BRA `(.L_x_69) ;  /* 0x00000000000c2947 */ /* 0x008ff60003800000 */
[----:B-1----:R-:W-:Y:S04]  /*3600*/  SHF.L.U32 R5, R2, 0x1f, RZ ;  /* 0x0000001f02057819 */ /* 0x002fe800000006ff */
[----:B------:R-:W1:Y:S02]  /*3610*/  SYNCS.PHASECHK.TRANS64.TRYWAIT P0, [UR8], R5 ;  /* 0x00000005ff0075a7 */ /* 0x000e640008001108 */
[----:B-1----:R-:W-:Y:S05]  /*3620*/  @!P0 BRA `(.L_x_70) ;  /* 0x0000005400608947 */ /* 0x002fea0003800000 */
.L_x_69:
[----:B------:R-:W-:Y:S01]  /*3630*/  UISETP.NE.AND UP0, UPT, UR14, 0x1, UPT ;  /* 0x000000010e00788c */ /* 0x000fe2000bf05270 */
[----:B------:R-:W-:Y:S01]  /*3640*/  PLOP3.LUT P2, PT, PT, PT, PT, 0x80, 0x8 ;  /* 0x000000000008781c */ /* 0x000fe20003f4f070 */
[----:B------:R-:W-:Y:S02]  /*3650*/  UIADD3 UR17, UPT, UPT, UR46, 0x1, URZ ;  /* 0x000000012e117890 */ /* 0x000fe4000fffe0ff */
[----:B------:R-:W-:Y:S02]  /*3660*/  ULEA UR32, UR46, UR20, 0x9 ;  /* 0x000000142e207291 */ /* 0x000fe4000f8e48ff */
[----:B------:R-:W-:Y:S01]  /*3670*/  UISETP.NE.AND UP1, UPT, UR17, 0x2, UPT ;  /* 0x000000021100788c */ /* 0x000fe2000bf25270 */
[----:B------:R-:W-:Y:S01]  /*3680*/  PLOP3.LUT P0, PT, PT, PT, UP0, 0x80, 0x8 ;  /* 0x000000000008781c */ /* 0x000fe20003f0f008 */
[----:B------:R-:W-:Y:S02]  /*3690*/  UIADD3 UR44, UPT, UPT, UR32, 0x80, URZ ;  /* 0x00000080202c7890 */ /* 0x000fe4000fffe0ff */
[----:B------:R-:W-:Y:S02]  /*36a0*/  USEL UR31, URZ, 0x1, UP1 ;  /* 0x00000001ff1f7887 */ /* 0x000fe40008800000 */
[----:B------:R-:W-:Y:S02]  /*36b0*/  USEL UR17, UR17, URZ, UP1 ;  /* 0x000000ff11117287 */ /* 0x000fe40008800000 */
[----:B------:R-:W-:Y:S02]  /*36c0*/  UIADD3 UR40, UPT, UPT, UR32, 0x100, URZ ;  /* 0x0000010020287890 */ /* 0x000fe4000fffe0ff */
[----:B------:R-:W-:Y:S01]  /*36d0*/  @UP0 ULEA UR30, UR17, UR7, 0x3 ;  /* 0x00000007111e0291 */ /* 0x000fe2000f8e18ff */
[----:B------:R-:W-:Y:S01]  /*36e0*/  LOP3.LUT R2, R2, UR31, RZ, 0x3c, !PT ;  /* 0x0000001f02027c12 */ /* 0x000fe2000f8e3cff */
[----:B------:R-:W-:Y:S02]  /*36f0*/  UIADD3 UR36, UPT, UPT, UR32, 0x180, URZ ;  /* 0x0000018020247890 */ /* 0x000fe4000fffe0ff */
[----:B------:R-:W-:Y:S01]  /*3700*/  UIADD3 UR8, UPT, UPT, UR8, 0x10, URZ ;  /* 0x0000001008087890 */ /* 0x000fe2000fffe0ff */
[----:B-1----:R-:W-:Y:S01]  /*3710*/  @P0 SHF.L.U32 R0, R2, 0x1f, RZ ;  /* 0x0000001f02000819 */ /* 0x002fe200000006ff */
[----:B------:R-:W-:Y:S02]  /*3720*/  UIADD3 UR16, UPT, UPT, UR16, 0x1, URZ ;  /* 0x0000000110107890 */ /* 0x000fe4000fffe0ff */
[----:B------:R-:W-:Y:S01]  /*3730*/  UIADD3 UR14, UPT, UPT, UR14, -0x1, URZ ;  /* 0xffffffff0e0e7890 */ /* 0x000fe2000fffe0ff */
[----:B------:R2:W3:Y:S01]  /*3740*/  @P0 SYNCS.PHASECHK.TRANS64.TRYWAIT P2, [UR30], R0 ;  /* 0x00000000ff0005a7 */ /* 0x0004e2000804111e */
[----:B------:R-:W-:Y:S02]  /*3750*/  ULEA UR30, UR46, UR13, 0x9 ;  /* 0x0000000d2e1e7291 */ /* 0x000fe4000f8e48ff */
[----:B------:R-:W-:Y:S02]  /*3760*/  UISETP.NE.AND UP0, UPT, UR16, UR15, UPT ;  /* 0x0000000f1000728c */ /* 0x000fe4000bf05270 */
[----:B------:R-:W-:Y:S02]  /*3770*/  UIADD3 UR42, UPT, UPT, UR30, 0x2, URZ ;  /* 0x000000021e2a7890 */ /* 0x000fe4000fffe0ff */
[----:B------:R-:W-:Y:S02]  /*3780*/  UIADD3 UR38, UPT, UPT, UR30, 0x4, URZ ;  /* 0x000000041e267890 */ /* 0x000fe4000fffe0ff */
[----:B------:R-:W-:Y:S01]  /*3790*/  UIADD3 UR34, UPT, UPT, UR30, 0x6, URZ ;  /* 0x000000061e227890 */ /* 0x000fe2000fffe0ff */
[----:B------:R-:W-:Y:S01]  /*37a0*/  UMOV UR33, 0x40004040 ;  /* 0x4000404000217882 */ /* 0x000fe20000000000 */
[----:B------:R-:W-:Y:S01]  /*37b0*/  UMOV UR31, 0x40004040 ;  /* 0x40004040001f7882 */ /* 0x000fe20000000000 */
[----:B------:R-:W-:Y:S01]  /*37c0*/  UMOV UR45, 0x40004040 ;  /* 0x40004040002d7882 */ /* 0x000fe20000000000 */
[----:B------:R2:W-:Y:S01]  /*37d0*/  UTCHMMA.2CTA gdesc[UR32], gdesc[UR30], tmem[UR10], tmem[UR28], idesc[UR29], UP3 ;  /* 0x00ff1c1e200075ea */ /* 0x0005e20009a0000a */
[----:B------:R-:W-:Y:S01]  /*37e0*/  UPLOP3.LUT UP3, UPT, UPT, UPT, UPT, 0x80, 0x8 ;  /* 0x000000000008789c */ /* 0x000fe20003f6f070 */
[----:B------:R-:W-:Y:S01]  /*37f0*/  UMOV UR43, 0x40004040 ;  /* 0x40004040002b7882 */ /* 0x000fe20000000000 */
[----:B------:R-:W-:Y:S01]  /*3800*/  UMOV UR41, 0x40004040 ;  /* 0x4000404000297882 */ /* 0x000fe20000000000 */
[----:B------:R2:W-:Y:S01]  /*3810*/  UTCHMMA.2CTA gdesc[UR44], gdesc[UR42], tmem[UR10], tmem[UR26], idesc[UR27], UPT ;  /* 0x00ff1a2a2c0075ea */ /* 0x0005e2000ba0000a */
[----:B------:R-:W-:Y:S01]  /*3820*/  UMOV UR39, 0x40004040 ;  /* 0x4000404000277882 */ /* 0x000fe20000000000 */
[----:B------:R-:W-:Y:S01]  /*3830*/  UMOV UR37, 0x40004040 ;  /* 0x4000404000257882 */ /* 0x000fe20000000000 */
[----:B------:R-:W-:Y:S01]  /*3840*/  UMOV UR35, 0x40004040 ;  /* 0x4000404000237882 */ /* 0x000fe20000000000 */
[----:B------:R2:W-:Y:S01]  /*3850*/  UTCHMMA.2CTA gdesc[UR40], gdesc[UR38], tmem[UR10], tmem[UR24], idesc[UR25], UPT ;  /* 0x00ff1826280075ea */ /* 0x0005e2000ba0000a */
[----:B------:R2:W-:Y:S01]  /*3860*/  UTCHMMA.2CTA gdesc[UR36], gdesc[UR34], tmem[UR10], tmem[UR22], idesc[UR23], UPT ;  /* 0x00ff1622240075ea */ /* 0x0005e2000ba0000a */
[----:B------:R2:W-:Y:S01]  /*3870*/  UTCBAR.2CTA.MULTICAST [UR8], URZ, UR12 ;  /* 0x000000ff080073e9 */ /* 0x0005e2000820080c */
[----:B------:R-:W-:Y:S01]  /*3880*/  UMOV UR46, UR17 ;  /* 0x00000011002e7c82 */ /* 0x000fe20008000000 */
[----:B------:R-:W-:Y:S05]  /*3890*/  BRA.U UP0, `(.L_x_71) ;  /* 0xfffffffd00507547 */ /* 0x000fea000b83ffff */
.L_x_68:
[----:B------:R-:W-:Y:S01]  /*38a0*/  UIADD3 UR9, UPT, UPT, UR9, 0x90, URZ ;  /* 0x0000009009097890 */ /* 0x000fe2000fffe0ff */
[----:B------:R-:W-:-:S08]  /*38b0*/  UMOV UR16, UR15 ;  /* 0x0000000f00107c82 */ /* 0x000fd00008000000 */
[----:B------:R4:W-:Y:S01]  /*38c0*/  UTCBAR.2CTA.MULTICAST [UR9], URZ, UR11 ;  /* 0x000000ff090073e9 */ /* 0x0009e2000820080b */
[----:B------:R-:W-:Y:S02]  /*38d0*/  NOP ;  /* 0x0000000000007918 */ /* 0x000fe40000000000 */
.L_x_66:
[----:B------:R-:W-:Y:S01]  /*38e0*/  UIADD3 UR18, UPT, UPT, UR18, 0x1, URZ ;  /* 0x0000000112127890 */ /* 0x000fe2000fffe0ff */
[----:B------:R-:W-:-:S03]  /*38f0*/  ISETP.NE.AND P0, PT, R8, 0x2, PT ;  /* 0x000000020800780c */ /* 0x000fc60003f05270 */
[----:B------:R-:W-:Y:S01]  /*3900*/  UISETP.NE.AND UP0, UPT, UR18, 0x4, UPT ;  /* 0x000000041200788c */ /* 0x000fe2000bf05270 */
[----:B-12---:R-:W-:Y:S02]  /*3910*/  SEL R0, RZ, 0x1, P0 ;  /* 0x00000001ff007807 */ /* 0x006fe40000000000 */
[----:B------:R-:W-:Y:S01]  /*3920*/  SEL R8, R8, RZ, P0 ;  /* 0x000000ff08087207 */ /* 0x000fe20000000000 */
[----:B------:R-:W-:Y:S01]  /*3930*/  USEL UR8, URZ, 0x1, UP0 ;  /* 0x00000001ff087887 */ /* 0x000fe20008000000 */
[----:B------:R-:W-:Y:S01]  /*3940*/  LOP3.LUT R3, R3, R0, RZ, 0x3c, !PT ;  /* 0x0000000003037212 */ /* 0x000fe200078e3cff */
[----:B------:R-:W-:-:S04]  /*3950*/  USEL UR18, UR18, URZ, UP0 ;  /* 0x000000ff12127287 */ /* 0x000fc80008000000 */
[----:B------:R-:W-:Y:S01]  /*3960*/  LOP3.LUT R9, R9, UR8, RZ, 0x3c, !PT ;  /* 0x0000000809097c12 */ /* 0x000fe2000f8e3cff */
[----:B------:R-:W-:Y:S07]  /*3970*/  @P1 BRA `(.L_x_72) ;  /* 0xfffffff800881947 */ /* 0x000fee000383ffff */
[----:B------:R-:W1:Y:S01]  /*3980*/  S2UR UR6, SR_CgaCtaId ;  /* 0x00000000000679c3 */ /* 0x000e620000008800 */
[----:B------:R-:W-:Y:S01]  /*3990*/  ELECT P0, URZ, PT ;  /* 0x0000000000ff782f */ /* 0x000fe20003800000 */
[----:B------:R-:W-:Y:S01]  /*39a0*/  HFMA2 R0, -RZ, RZ, 0, 5.9604644775390625e-08 ;  /* 0x00000001ff007431 */ /* 0x000fe200000001ff */
[----:B------:R-:W-:-:S05]  /*39b0*/  UMOV UR8, 0x40 ;  /* 0x0000004000087882 */ /* 0x000fca0000000000 */
[----:B------:R-:W-:Y:S01]  /*39c0*/  UVIRTCOUNT.DEALLOC.SMPOOL 0x80 ;  /* 0x000000800000784c */ /* 0x000fe20000000000 */
[----:B------:R-:W-:Y:S02]  /*39d0*/  UISETP.NE.AND UP0, UPT, UR5, URZ, UPT ;  /* 0x000000ff0500728c */ /* 0x000fe4000bf05270 */
[----:B-1----:R-:W-:-:S09]  /*39e0*/  ULEA UR6, UR6, UR8, 0x18 ;  /* 0x0000000806067291 */ /* 0x002fd2000f8ec0ff */
[----:B------:R1:W-:Y:S01]  /*39f0*/  @P0 STS.U8 [UR6+0x1c], R0 ;  /* 0x00001c00ff000988 */ /* 0x0003e20008000006 */
[----:B------:R-:W-:Y:S05]  /*3a00*/  BRA.U UP0, `(.L_x_73) ;  /* 0x0000000100a07547 */ /* 0x000fea000b800000 */
[----:B------:R-:W-:Y:S01]  /*3a10*/  UIADD3 UR5, UPT, UPT, UR7, 0xb0, URZ ;  /* 0x000000b007057890 */ /* 0x000fe2000fffe0ff */
[----:B------:R-:W-:-:S03]  /*3a20*/  SHF.L.U32 R3, R9, 0x1f, RZ ;  /* 0x0000001f09037819 */ /* 0x000fc600000006ff */
[----:B------:R-:W-:-:S09]  /*3a30*/  ULEA UR8, UR18, UR5, 0x3 ;  /* 0x0000000512087291 */ /* 0x000fd2000f8e18ff */
[----:B------:R-:W2:Y:S02]  /*3a40*/  SYNCS.PHASECHK.TRANS64.TRYWAIT P0, [UR8], R3 ;  /* 0x00000003ff0075a7 */ /* 0x000ea40008001108 */
[----:B--2---:R-:W-:Y:S05]  /*3a50*/  @!P0 BRA `(.L_x_74) ;  /* 0x00000050006c8947 */ /* 0x004fea0003800000 */
.L_x_166:
[----:B----4-:R-:W-:-:S04]  /*3a60*/  UIADD3 UR9, UPT, UPT, UR18, 0x1, URZ ;  /* 0x0000000112097890 */ /* 0x010fc8000fffe0ff */
[----:B------:R-:W-:-:S04]  /*3a70*/  UISETP.NE.AND UP1, UPT, UR9, 0x4, UPT ;  /* 0x000000040900788c */ /* 0x000fc8000bf25270 */
[----:B------:R-:W-:Y:S02]  /*3a80*/  USEL UR10, URZ, 0x1, UP1 ;  /* 0x00000001ff0a7887 */ /* 0x000fe40008800000 */
[----:B------:R-:W-:-:S04]  /*3a90*/  USEL UR9, UR9, URZ, UP1 ;  /* 0x000000ff09097287 */ /* 0x000fc80008800000 */
[----:B------:R-:W-:Y:S01]  /*3aa0*/  ULEA UR8, UR9, UR5, 0x3 ;  /* 0x0000000509087291 */ /* 0x000fe2000f8e18ff */
[----:B------:R-:W-:-:S04]  /*3ab0*/  LOP3.LUT R2, R9, UR10, RZ, 0x3c, !PT ;  /* 0x0000000a09027c12 */ /* 0x000fc8000f8e3cff */
[----:B-1----:R-:W-:-:S04]  /*3ac0*/  SHF.L.U32 R3, R2, 0x1f, RZ ;  /* 0x0000001f02037819 */ /* 0x002fc800000006ff */
[----:B------:R-:W1:Y:S02]  /*3ad0*/  SYNCS.PHASECHK.TRANS64.TRYWAIT P0, [UR8], R3 ;  /* 0x00000003ff0075a7 */ /* 0x000e640008001108 */
[----:B-1----:R-:W-:Y:S05]  /*3ae0*/  @!P0 BRA `(.L_x_75) ;  /* 0x0000005000608947 */ /* 0x002fea0003800000 */
.L_x_168:
[----:B------:R-:W-:-:S04]  /*3af0*/  UIADD3 UR9, UPT, UPT, UR9, 0x1, URZ ;  /* 0x0000000109097890 */ /* 0x000fc8000fffe0ff */
        /* <DEDUP_REMOVED lines=8> */
.L_x_170:
[----:B------:R-:W-:-:S04]  /*3b80*/  UIADD3 UR9, UPT, UPT, UR9, 0x1, URZ ;  /* 0x0000000109097890 */ /* 0x000fc8000fffe0ff */
[----:B------:R-:W-:-:S04]  /*3b90*/  UISETP.NE.AND UP1, UPT, UR9, 0x4, UPT ;  /* 0x000000040900788c */ /* 0x000fc8000bf25270 */
[----:B------:R-:W-:Y:S02]  /*3ba0*/  USEL UR8, URZ, 0x1, UP1 ;  /* 0x00000001ff087887 */ /* 0x000fe40008800000 */
[----:B------:R-:W-:-:S04]  /*3bb0*/  USEL UR9, UR9, URZ, UP1 ;  /* 0x000000ff09097287 */ /* 0x000fc80008800000 */
[----:B------:R-:W-:Y:S01]  /*3bc0*/  ULEA UR9, UR9, UR5, 0x3 ;  /* 0x0000000509097291 */ /* 0x000fe2000f8e18ff */
[----:B-1----:R-:W-:-:S04]  /*3bd0*/  LOP3.LUT R3, R2, UR8, RZ, 0x3c, !PT ;  /* 0x0000000802037c12 */ /* 0x002fc8000f8e3cff */
[----:B------:R-:W-:Y:S01]  /*3be0*/  SHF.L.U32 R3, R3, 0x1f, RZ ;  /* 0x0000001f03037819 */ /* 0x000fe200000006ff */
[----:B------:R-:W-:-:S04]  /*3bf0*/  IMAD.U32 R0, RZ, RZ, UR9 ;  /* 0x00000009ff007e24 */ /* 0x000fc8000f8e00ff */
[----:B------:R1:W2:Y:S03]  /*3c00*/  SYNCS.PHASECHK.TRANS64.TRYWAIT P0, [R0+URZ], R3 ;  /* 0x00000003000075a7 */ /* 0x0002a600080011ff */
[----:B--2---:R-:W-:Y:S05]  /*3c10*/  @!P0 NANOSLEEP.SYNCS 0x989680 ;  /* 0x009896800000895d */ /* 0x004fea0003900000 */
[----:B------:R-:W2:Y:S02]  /*3c20*/  @!P0 SYNCS.PHASECHK.TRANS64 P0, [R0+URZ], R3 ;  /* 0x00000003000085a7 */ /* 0x000ea400080010ff */
[----:B--2---:R-:W-:Y:S05]  /*3c30*/  @P0 BRA `(.L_x_77) ;  /* 0x0000000000200947 */ /* 0x004fea0003800000 */
.L_x_78:
[----:B--2---:R2:W4:Y:S02]  /*3c40*/  SYNCS.PHASECHK.TRANS64.TRYWAIT P0, [R0+URZ], R3 ;  /* 0x00000003000075a7 */ /* 0x00452400080011ff */
[----:B----4-:R-:W-:Y:S05]  /*3c50*/  @!P0 NANOSLEEP.SYNCS 0x989680 ;  /* 0x009896800000895d */ /* 0x010fea0003900000 */
[----:B------:R-:W4:Y:S02]  /*3c60*/  @!P0 SYNCS.PHASECHK.TRANS64 P0, [R0+URZ], R3 ;  /* 0x00000003000085a7 */ /* 0x000f2400080010ff */
[----:B----4-:R-:W-:Y:S05]  /*3c70*/  @!P0 BRA `(.L_x_78) ;  /* 0xfffffffc00f08947 */ /* 0x010fea000383ffff */
[----:B------:R-:W-:Y:S05]  /*3c80*/  BRA `(.L_x_77) ;  /* 0x00000000000c7947 */ /* 0x000fea0003800000 */
.L_x_73:
[----:B------:R-:W-:-:S04]  /*3c90*/  UIADD3 UR5, UPT, UPT, UR7, 0xf0, URZ ;  /* 0x000000f007057890 */ /* 0x000fc8000fffe0ff */
[----:B------:R-:W-:-:S09]  /*3ca0*/  UPRMT UR5, UR4, 0x654, UR5 ;  /* 0x0000065404057896 */ /* 0x000fd20008000005 */
[----:B------:R-:W-:Y:S03]  /*3cb0*/  SYNCS.ARRIVE.TRANS64.RED.A1T0 RZ, [UR5], RZ ;  /* 0x000000ffffff79a7 */ /* 0x000fe60008100405 */
.L_x_77:
[----:B-12---:R-:W-:Y:S01]  /*3cc0*/  SHF.L.U32 R3, RZ, 0x1f, RZ ;  /* 0x0000001fff037819 */ /* 0x006fe200000006ff */
[----:B------:R-:W-:Y:S01]  /*3cd0*/  UIADD3 UR5, UPT, UPT, UR7, 0xf0, URZ ;  /* 0x000000f007057890 */ /* 0x000fe2000fffe0ff */
[----:B------:R-:W-:Y:S02]  /*3ce0*/  PLOP3.LUT P0, PT, PT, PT, UP0, 0x80, 0x8 ;  /* 0x000000000008781c */ /* 0x000fe40003f0f008 */
[----:B------:R-:W1:Y:S02]  /*3cf0*/  SYNCS.PHASECHK.TRANS64.TRYWAIT P1, [UR7+0xf0], R3 ;  /* 0x0000f003ff0075a7 */ /* 0x000e640008021107 */
[----:B-1----:R-:W-:Y:S09]  /*3d00*/  @!P1 BRA `(.L_x_79) ;  /* 0x0000005000089947 */ /* 0x002ff20003800000 */
.L_x_172:
[----:B------:R-:W-:Y:S01]  /*3d10*/  @!UP0 UPRMT UR5, UR4, 0x654, UR5 ;  /* 0x0000065404058896 */ /* 0x000fe20008000005 */
[----:B------:R-:W-:Y:S02]  /*3d20*/  UMOV UR8, 0xffff ;  /* 0x0000ffff00087882 */ /* 0x000fe40000000000 */
[----:B------:R-:W-:-:S06]  /*3d30*/  UMOV UR4, 0x1 ;  /* 0x0000000100047882 */ /* 0x000fcc0000000000 */
[----:B------:R-:W-:Y:S01]  /*3d40*/  @!P0 SYNCS.ARRIVE.TRANS64.RED.A1T0 RZ, [UR5], RZ ;  /* 0x000000ffffff89a7 */ /* 0x000fe20008100405 */
[----:B------:R-:W-:Y:S01]  /*3d50*/  NOP ;  /* 0x0000000000007918 */ /* 0x000fe20000000000 */
[----:B-1----:R-:W1:Y:S01]  /*3d60*/  LDS R0, [UR6+0x14] ;  /* 0x00001406ff007984 */ /* 0x002e620008000800 */
[----:B------:R-:W-:-:S04]  /*3d70*/  ULOP3.LUT UR5, UR21, 0xffff, URZ, 0xc0, !UPT ;  /* 0x0000ffff15057892 */ /* 0x000fc8000f8ec0ff */
[----:B------:R-:W-:-:S04]  /*3d80*/  USHF.R.U32.HI UR5, URZ, 0x5, UR5 ;  /* 0x00000005ff057899 */ /* 0x000fc80008011605 */
[----:B------:R-:W-:Y:S02]  /*3d90*/  USHF.L.U32 UR8, UR8, UR5, URZ ;  /* 0x0000000508087299 */ /* 0x000fe400080006ff */
[----:B------:R-:W-:-:S04]  /*3da0*/  USHF.L.U32 UR4, UR4, UR5, URZ ;  /* 0x0000000504047299 */ /* 0x000fc800080006ff */
[----:B-1----:R-:W-:-:S04]  /*3db0*/  LOP3.LUT R0, R0, UR8, RZ, 0xc0, !PT ;  /* 0x0000000800007c12 */ /* 0x002fc8000f8ec0ff */
[----:B------:R-:W-:-:S13]  /*3dc0*/  ISETP.NE.AND P0, PT, R0, UR8, PT ;  /* 0x0000000800007c0c */ /* 0x000fda000bf05270 */
[----:B------:R-:W-:Y:S05]  /*3dd0*/  @P0 BRA `(.L_x_80) ;  /* 0x0000000000580947 */ /* 0x000fea0003800000 */
[----:B------:R-:W1:Y:S02]  /*3de0*/  LDS R0, [UR6+0x18] ;  /* 0x00001806ff007984 */ /* 0x000e640008000800 */
[----:B-1----:R-:W-:-:S04]  /*3df0*/  LOP3.LUT R0, R0, UR4, RZ, 0xc0, !PT ;  /* 0x0000000400007c12 */ /* 0x002fc8000f8ec0ff */
[----:B------:R-:W-:-:S13]  /*3e00*/  ISETP.NE.AND P0, PT, R0, UR4, PT ;  /* 0x0000000400007c0c */ /* 0x000fda000bf05270 */
[----:B------:R-:W-:Y:S05]  /*3e10*/  @P0 BRA `(.L_x_81) ;  /* 0x00000000003c0947 */ /* 0x000fea0003800000 */
[----:B------:R-:W1:Y:S01]  /*3e20*/  S2R R2, SR_LANEID ;  /* 0x0000000000027919 */ /* 0x000e620000000000 */
[----:B------:R-:W-:Y:S01]  /*3e30*/  ULOP3.LUT UR8, URZ, UR8, URZ, 0x33, !UPT ;  /* 0x00000008ff087292 */ /* 0x000fe2000f8e33ff */
[----:B------:R-:W-:Y:S01]  /*3e40*/  LOP3.LUT R4, RZ, UR4, RZ, 0x33, !PT ;  /* 0x00000004ff047c12 */ /* 0x000fe2000f8e33ff */
[----:B------:R-:W-:Y:S02]  /*3e50*/  VOTEU.ANY UR7, UPT, PT ;  /* 0x0000000000077886 */ /* 0x000fe400038e0100 */
[----:B------:R-:W-:Y:S01]  /*3e60*/  UFLO.U32 UR7, UR7 ;  /* 0x00000007000772bd */ /* 0x000fe200080e0000 */
[----:B------:R-:W2:Y:S01]  /*3e70*/  REDUX UR4, R4 ;  /* 0x00000000040473c4 */ /* 0x000ea20000000000 */
[----:B------:R-:W-:-:S06]  /*3e80*/  IMAD.U32 R0, RZ, RZ, UR8 ;  /* 0x00000008ff007e24 */ /* 0x000fcc000f8e00ff */
[----:B------:R1:W-:Y:S01]  /*3e90*/  UTCATOMSWS.AND URZ, UR8 ;  /* 0x0000000800ff79e3 */ /* 0x0003e20008000000 */
[----:B------:R-:W3:Y:S01]  /*3ea0*/  REDUX UR5, R0 ;  /* 0x00000000000573c4 */ /* 0x000ee20000000000 */
[----:B-1----:R-:W-:Y:S01]  /*3eb0*/  ISETP.EQ.U32.AND P0, PT, R2, UR7, PT ;  /* 0x0000000702007c0c */ /* 0x002fe2000bf02070 */
[----:B--2---:R-:W-:Y:S01]  /*3ec0*/  IMAD.U32 R2, RZ, RZ, UR4 ;  /* 0x00000004ff027e24 */ /* 0x004fe2000f8e00ff */
[----:B---3--:R-:W-:-:S11]  /*3ed0*/  MOV R3, UR5 ;  /* 0x0000000500037c02 */ /* 0x008fd60008000f00 */
[----:B------:R1:W-:Y:S04]  /*3ee0*/  @P0 ATOMS.AND RZ, [UR6+0x14], R3 ;  /* 0x00001403ffff098c */ /* 0x0003e8000a800006 */
[----:B------:R1:W-:Y:S01]  /*3ef0*/  @P0 ATOMS.AND RZ, [UR6+0x18], R2 ;  /* 0x00001802ffff098c */ /* 0x0003e2000a800006 */
[----:B------:R-:W-:Y:S05]  /*3f00*/  BRA `(.L_x_82) ;  /* 0x0000000000147947 */ /* 0x000fea0003800000 */
.L_x_81:
[----:B------:R-:W-:Y:S02]  /*3f10*/  MOV R2, 0x3f30 ;  /* 0x00003f3000027802 */ /* 0x000fe40000000f00 */
[----:B---345:R-:W-:Y:S05]  /*3f20*/  CALL.REL.NOINC `($__internal_0_$__cuda_sm10x_tcgen05_guardrail_trap_col_being_dealloced_not_returned_by_alloc) ;  /* 0x0000005000e87944 */ /* 0x038fea0003c00000 */
[----:B------:R-:W-:Y:S05]  /*3f30*/  BRA `(.L_x_82) ;  /* 0x0000000000087947 */ /* 0x000fea0003800000 */
.L_x_80:
[----:B------:R-:W-:Y:S02]  /*3f40*/  MOV R2, 0x3f60 ;  /* 0x00003f6000027802 */ /* 0x000fe40000000f00 */
[----:B---345:R-:W-:Y:S05]  /*3f50*/  CALL.REL.NOINC `($__internal_2_$__cuda_sm10x_tcgen05_guardrail_trap_unallocated_columns_being_dealloced) ;  /* 0x0000005000f47944 */ /* 0x038fea0003c00000 */
.L_x_82:
[----:B------:R-:W-:Y:S01]  /*3f60*/  NOP ;  /* 0x0000000000007918 */ /* 0x000fe20000000000 */
[----:B----4-:R-:W-:Y:S05]  /*3f70*/  EXIT ;  /* 0x000000000000794d */ /* 0x010fea0003800000 */
.L_x_53:
[----:B------:R-:W-:-:S09]  /*3f80*/  UISETP.NE.OR UP5, UPT, UR10, 0x3, !UP5 ;  /* 0x000000030a00788c */ /* 0x000fd2000efa5670 */
[----:B------:R-:W-:Y:S05]  /*3f90*/  BRA.U UP5, `(.L_x_83) ;  /* 0x0000001105787547 */ /* 0x000fea000b800000 */
[----:B------:R-:W1:Y:S01]  /*3fa0*/  LDC R0, c[0x0][0xb30] ;  /* 0x0002cc00ff007b82 */ /* 0x000e620000000800 */
[----:B------:R-:W2:Y:S01]  /*3fb0*/  LDCU.64 UR8, c[0x0][0x888] ;  /* 0x00011100ff0877ac */ /* 0x000ea20008000a00 */
[----:B------:R-:W-:Y:S02]  /*3fc0*/  HFMA2 R25, -RZ, RZ, 0, 0 ;  /* 0x00000000ff197431 */ /* 0x000fe400000001ff */
[----:B-----5:R-:W-:Y:S01]  /*3fd0*/  IMAD.MOV.U32 R32, RZ, RZ, 0x1 ;  /* 0x00000001ff207424 */ /* 0x020fe200078e00ff */
[----:B------:R-:W-:Y:S01]  /*3fe0*/  MOV R23, 0x1000 ;  /* 0x0000100000177802 */ /* 0x000fe20000000f00 */
[----:B------:R-:W3:Y:S01]  /*3ff0*/  LDCU.64 UR4, c[0x0][0x890] ;  /* 0x00011200ff0477ac */ /* 0x000ee20008000a00 */
[----:B------:R-:W-:Y:S01]  /*4000*/  IMAD.MOV.U32 R27, RZ, RZ, RZ ;  /* 0x000000ffff1b7224 */ /* 0x000fe200078e00ff */
[----:B------:R-:W4:Y:S01]  /*4010*/  LDC R19, c[0x0][0x370] ;  /* 0x0000dc00ff137b82 */ /* 0x000f220000000800 */
[----:B------:R-:W-:Y:S01]  /*4020*/  UMOV UR7, 0x400 ;  /* 0x0000040000077882 */ /* 0x000fe20000000000 */
[----:B------:R-:W-:-:S02]  /*4030*/  UPLOP3.LUT UP1, UPT, UPT, UPT, UPT, 0x40, 0x4 ;  /* 0x000000000004789c */ /* 0x000fc40003f2e870 */
[----:B------:R-:W-:-:S04]  /*4040*/  ULEA UR7, UR37, UR7, 0x18 ;  /* 0x0000000725077291 */ /* 0x000fc8000f8ec0ff */
[----:B------:R-:W4:Y:S01]  /*4050*/  LDC R2, c[0x0][0xb0c] ;  /* 0x0002c300ff027b82 */ /* 0x000f220000000800 */
[----:B------:R-:W-:Y:S02]  /*4060*/  UIADD3 UR13, UPT, UPT, UR7, 0x38, URZ ;  /* 0x00000038070d7890 */ /* 0x000fe4000fffe0ff */
[----:B--2---:R-:W-:Y:S02]  /*4070*/  UISETP.NE.U32.AND UP3, UPT, UR8, URZ, UPT ;  /* 0x000000ff0800728c */ /* 0x004fe4000bf65070 */
[----:B------:R-:W-:Y:S02]  /*4080*/  UIADD3 UR41, UPT, UPT, UR7, 0x20, URZ ;  /* 0x0000002007297890 */ /* 0x000fe4000fffe0ff */
[----:B---3--:R-:W-:Y:S01]  /*4090*/  UISETP.NE.U32.AND UP4, UPT, UR4, URZ, UPT ;  /* 0x000000ff0400728c */ /* 0x008fe2000bf85070 */
[----:B------:R-:W2:Y:S01]  /*40a0*/  LDC R18, c[0x0][0xb20] ;  /* 0x0002c800ff127b82 */ /* 0x000ea20000000800 */
[----:B-1----:R-:W-:Y:S01]  /*40b0*/  ISETP.NE.AND P1, PT, R0, 0x1, PT ;  /* 0x000000010000780c */ /* 0x002fe20003f25270 */
[----:B------:R-:W-:-:S02]  /*40c0*/  UISETP.NE.AND.EX UP3, UPT, UR9, URZ, UPT, UP3 ;  /* 0x000000ff0900728c */ /* 0x000fc4000bf65330 */
[----:B------:R-:W-:Y:S02]  /*40d0*/  UIADD3 UR33, UPT, UPT, UR7, 0x28, URZ ;  /* 0x0000002807217890 */ /* 0x000fe4000fffe0ff */
[----:B------:R-:W-:Y:S02]  /*40e0*/  UIADD3 UR25, UPT, UPT, UR7, 0x30, URZ ;  /* 0x0000003007197890 */ /* 0x000fe4000fffe0ff */
[----:B------:R-:W1:Y:S01]  /*40f0*/  LDC.64 R36, c[0x0][0x348] ;  /* 0x0000d200ff247b82 */ /* 0x000e620000000a00 */
[----:B------:R-:W-:Y:S02]  /*4100*/  UPRMT UR13, UR37, 0x654, UR13 ;  /* 0x00000654250d7896 */ /* 0x000fe4000800000d */
[----:B------:R-:W-:-:S05]  /*4110*/  UISETP.NE.AND.EX UP4, UPT, UR5, URZ, UPT, UP4 ;  /* 0x000000ff0500728c */ /* 0x000fca000bf85340 */
[----:B------:R-:W3:Y:S08]  /*4120*/  LDC.64 R16, c[0x0][0xb10] ;  /* 0x0002c400ff107b82 */ /* 0x000ef00000000a00 */
[----:B------:R-:W1:Y:S08]  /*4130*/  LDC.64 R6, c[0x0][0xb18] ;  /* 0x0002c600ff067b82 */ /* 0x000e700000000a00 */
[----:B------:R-:W1:Y:S08]  /*4140*/  LDC.64 R4, c[0x0][0xb28] ;  /* 0x0002ca00ff047b82 */ /* 0x000e700000000a00 */
[----:B--2-4-:R-:W1:Y:S02]  /*4150*/  LDC R22, c[0x0][0x374] ;  /* 0x0000dd00ff167b82 */ /* 0x014e640000000800 */
.L_x_94:
[----:B------:R-:W-:Y:S02]  /*4160*/  LEA R0, R27, UR7, 0x3 ;  /* 0x000000071b007c11 */ /* 0x000fe4000f8e18ff */
[----:B------:R-:W-:Y:S02]  /*4170*/  SHF.L.U32 R3, R25, 0x1f, RZ ;  /* 0x0000001f19037819 */ /* 0x000fe400000006ff */
[----:B------:R-:W-:Y:S02]  /*4180*/  LEA R28, R27, UR7, 0x4 ;  /* 0x000000071b1c7c11 */ /* 0x000fe4000f8e20ff */
[----:B--2---:R-:W2:Y:S02]  /*4190*/  SYNCS.PHASECHK.TRANS64.TRYWAIT P0, [R0+URZ+0x70], R3 ;  /* 0x00007003000075a7 */ /* 0x004ea400080011ff */
[----:B--2---:R-:W-:Y:S05]  /*41a0*/  @!P0 BRA `(.L_x_84) ;  /* 0x0000004800f88947 */ /* 0x004fea0003800000 */
.L_x_173:
[----:B------:R-:W-:Y:S01]  /*41b0*/  ISETP.GE.AND P0, PT, R26, 0x1, PT ;  /* 0x000000011a00780c */ /* 0x000fe20003f06270 */
[----:B------:R-:W4:Y:S01]  /*41c0*/  LDS.128 R28, [R28+0x100] ;  /* 0x000100001c1c7984 */ /* 0x000f220000000c00 */
[----:B--2---:R-:W-:Y:S01]  /*41d0*/  VIADD R0, R0, 0x80 ;  /* 0x0000008000007836 */ /* 0x004fe20000000000 */
[----:B------:R-:W-:Y:S01]  /*41e0*/  @!PT LDS RZ, [RZ] ;  /* 0x00000000fffff984 */ /* 0x000fe20000000800 */
[----:B------:R-:W-:Y:S01]  /*41f0*/  @!PT LDS RZ, [RZ] ;  /* 0x00000000fffff984 */ /* 0x000fe20000000800 */
[----:B------:R-:W-:Y:S01]  /*4200*/  @!PT LDS RZ, [RZ] ;  /* 0x00000000fffff984 */ /* 0x000fe20000000800 */
[----:B------:R-:W-:Y:S01]  /*4210*/  @!PT LDS RZ, [RZ] ;  /* 0x00000000fffff984 */ /* 0x000fe20000000800 */
[----:B------:R2:W-:Y:S06]  /*4220*/  MEMBAR.ALL.CTA ;  /* 0x0000000000007992 */ /* 0x0005ec0000008000 */
[----:B--2---:R-:W2:Y:S01]  /*4230*/  FENCE.VIEW.ASYNC.S ;  /* 0x00000000000073c6 */ /* 0x004ea20000000000 */
[----:B------:R-:W-:Y:S04]  /*4240*/  PRMT R0, RZ, 0x654, R0 ;  /* 0x00000654ff007816 */ /* 0x000fe80000000000 */
[----:B--2---:R2:W-:Y:S01]  /*4250*/  SYNCS.ARRIVE.TRANS64.RED.A1T0 RZ, [R0+URZ], RZ ;  /* 0x000000ff00ff79a7 */ /* 0x0045e200081004ff */
[----:B----4-:R-:W-:Y:S11]  /*4260*/  LOP3.LUT P3, RZ, R30, 0x1, RZ, 0xc0, !PT ;  /* 0x000000011eff7812 */ /* 0x010ff6000786c0ff */
[----:B------:R-:W-:Y:S02]  /*4270*/  @!UPT UIADD3 URZ, UPT, UPT, URZ, URZ, URZ ;  /* 0x000000fffffff290 */ /* 0x000fe4000fffe0ff */
[----:B------:R-:W-:Y:S02]  /*4280*/  @P3 MOV R13, R28 ;  /* 0x0000001c000d3202 */ /* 0x000fe40000000f00 */
[----:B------:R-:W-:Y:S01]  /*4290*/  @P3 LOP3.LUT R8, R29, 0xffff, RZ, 0xc0, !PT ;  /* 0x0000ffff1d083812 */ /* 0x000fe200078ec0ff */
[----:B--2---:R-:W-:Y:S06]  /*42a0*/  @!P0 BRA `(.L_x_85) ;  /* 0x0000000000a48947 */ /* 0x004fec0003800000 */
[----:B-1----:R-:W-:Y:S01]  /*42b0*/  IMAD.HI.U32 R33, R22, R7, RZ ;  /* 0x0000000716217227 */ /* 0x002fe200078e00ff */
[----:B------:R-:W-:Y:S02]  /*42c0*/  ISETP.NE.AND P0, PT, R6, 0x1, PT ;  /* 0x000000010600780c */ /* 0x000fe40003f05270 */
[----:B------:R-:W-:Y:S01]  /*42d0*/  ISETP.NE.AND P2, PT, R26, 0x1, PT ;  /* 0x000000011a00780c */ /* 0x000fe20003f45270 */
[----:B---3--:R-:W-:Y:S01]  /*42e0*/  IMAD.HI.U32 R34, R19, R16, RZ ;  /* 0x0000001013227227 */ /* 0x008fe200078e00ff */
[----:B------:R-:W-:Y:S02]  /*42f0*/  SHF.R.U32.HI R33, RZ, R18, R33 ;  /* 0x00000012ff217219 */ /* 0x000fe40000011621 */
[----:B------:R-:W-:Y:S01]  /*4300*/  ISETP.NE.AND P4, PT, R2, 0x1, PT ;  /* 0x000000010200780c */ /* 0x000fe20003f85270 */
[----:B------:R-:W-:Y:S01]  /*4310*/  IMAD.HI.U32 R38, R13, R16, RZ ;  /* 0x000000100d267227 */ /* 0x000fe200078e00ff */
[----:B------:R-:W-:Y:S02]  /*4320*/  SHF.R.U32.HI R34, RZ, R17, R34 ;  /* 0x00000011ff227219 */ /* 0x000fe40000011622 */
[----:B------:R-:W-:Y:S01]  /*4330*/  SEL R3, R22, R33, !P0 ;  /* 0x0000002116037207 */ /* 0x000fe20004000000 */
[C---:B------:R-:W-:Y:S01]  /*4340*/  IMAD.HI.U32 R33, R8.reuse, R7, RZ ;  /* 0x0000000708217227 */ /* 0x040fe200078e00ff */
[----:B------:R-:W-:Y:S02]  /*4350*/  SEL R11, R19, R34, !P4 ;  /* 0x00000022130b7207 */ /* 0x000fe40006000000 */
[----:B------:R-:W-:Y:S01]  /*4360*/  SHF.R.U32.HI R38, RZ, R17, R38 ;  /* 0x00000011ff267219 */ /* 0x000fe20000011626 */
[----:B------:R-:W-:Y:S01]  /*4370*/  IMAD.HI.U32 R40, R3, R4, RZ ;  /* 0x0000000403287227 */ /* 0x000fe200078e00ff */
[----:B------:R-:W-:Y:S03]  /*4380*/  SHF.R.U32.HI R33, RZ, R18, R33 ;  /* 0x00000012ff217219 */ /* 0x000fe60000011621 */
[----:B------:R-:W-:Y:S01]  /*4390*/  IMAD.HI.U32 R34, R11, R4, RZ ;  /* 0x000000040b227227 */ /* 0x000fe200078e00ff */
[----:B------:R-:W-:Y:S02]  /*43a0*/  @P2 SHF.R.U32.HI R3, RZ, R5, R40 ;  /* 0x00000005ff032219 */ /* 0x000fe40000011628 */
[----:B------:R-:W-:Y:S02]  /*43b0*/  SEL R9, R8, R33, !P0 ;  /* 0x0000002108097207 */ /* 0x000fe40004000000 */
[----:B------:R-:W-:Y:S01]  /*43c0*/  @P2 SHF.R.U32.HI R11, RZ, R5, R34 ;  /* 0x00000005ff0b2219 */ /* 0x000fe20000011622 */
[C---:B------:R-:W-:Y:S01]  /*43d0*/  IMAD R10, R26.reuse, R3, RZ ;  /* 0x000000031a0a7224 */ /* 0x040fe200078e02ff */
[----:B------:R-:W-:Y:S01]  /*43e0*/  SEL R3, R13, R38, !P4 ;  /* 0x000000260d037207 */ /* 0x000fe20006000000 */
[C---:B------:R-:W-:Y:S03]  /*43f0*/  IMAD.HI.U32 R14, R9.reuse, R4, RZ ;  /* 0x00000004090e7227 */ /* 0x040fe600078e00ff */
[----:B------:R-:W-:Y:S01]  /*4400*/  ISETP.GE.AND P0, PT, R9, R10, PT ;  /* 0x0000000a0900720c */ /* 0x000fe20003f06270 */
[C---:B------:R-:W-:Y:S01]  /*4410*/  IMAD R12, R26.reuse, R11, RZ ;  /* 0x0000000b1a0c7224 */ /* 0x040fe200078e02ff */
[-C--:B------:R-:W-:Y:S04]  /*4420*/  SHF.R.U32.HI R14, RZ, R5.reuse, R14 ;  /* 0x00000005ff0e7219 */ /* 0x080fe8000001160e */
[----:B------:R-:W-:Y:S02]  /*4430*/  ISETP.GE.OR P0, PT, R3, R12, P0 ;  /* 0x0000000c0300720c */ /* 0x000fe40000706670 */
[----:B------:R-:W-:Y:S05]  /*4440*/  SEL R15, R9, R14, !P2 ;  /* 0x0000000e090f7207 */ /* 0x000fea0005000000 */
[----:B------:R-:W-:Y:S04]  /*4450*/  IMAD.MOV R14, RZ, RZ, -R15 ;  /* 0x000000ffff0e7224 */ /* 0x000fe800078e0a0f */
[----:B------:R-:W-:Y:S02]  /*4460*/  IMAD R14, R26, R14, R9 ;  /* 0x0000000e1a0e7224 */ /* 0x000fe400078e0209 */
[C---:B------:R-:W-:Y:S05]  /*4470*/  @!P0 IMAD.HI.U32 R10, R3.reuse, R4, RZ ;  /* 0x00000004030a8227 */ /* 0x040fea00078e00ff */
[----:B------:R-:W-:Y:S04]  /*4480*/  @!P0 SHF.R.U32.HI R10, RZ, R5, R10 ;  /* 0x00000005ff0a8219 */ /* 0x000fe8000001160a */
[----:B------:R-:W-:Y:S01]  /*4490*/  @!P0 SEL R0, R3, R10, !P2 ;  /* 0x0000000a03008207 */ /* 0x000fe20005000000 */
[----:B------:R-:W-:Y:S03]  /*44a0*/  IMAD.MOV R10, RZ, RZ, -R3 ;  /* 0x000000ffff0a7224 */ /* 0x000fe600078e0a03 */
[----:B------:R-:W-:Y:S01]  /*44b0*/  @!P0 IADD3 R15, PT, PT, R15, -R0, RZ ;  /* 0x800000000f0f8210 */ /* 0x000fe20007ffe0ff */
[----:B------:R-:W-:Y:S01]  /*44c0*/  @!P0 IMAD R0, R11, R14, R0 ;  /* 0x0000000e0b008224 */ /* 0x000fe200078e0200 */
[----:B------:R-:W-:Y:S01]  /*44d0*/  IADD3 R11, PT, PT, -R9, RZ, RZ ;  /* 0x000000ff090b7210 */ /* 0x000fe20007ffe1ff */
[----:B------:R-:W-:Y:S02]  /*44e0*/  IMAD R13, R2, R10, R13 ;  /* 0x0000000a020d7224 */ /* 0x000fe400078e020d */
[----:B------:R-:W-:Y:S02]  /*44f0*/  @!P0 IMAD R9, R15, R26, R3 ;  /* 0x0000001a0f098224 */ /* 0x000fe400078e0203 */
[----:B------:R-:W-:Y:S02]  /*4500*/  @!P0 IMAD.MOV.U32 R3, RZ, RZ, R0 ;  /* 0x000000ffff038224 */ /* 0x000fe400078e0000 */
[----:B------:R-:W-:Y:S02]  /*4510*/  IMAD R8, R6, R11, R8 ;  /* 0x0000000b06087224 */ /* 0x000fe400078e0208 */
[----:B------:R-:W-:Y:S02]  /*4520*/  IMAD R13, R3, R2, R13 ;  /* 0x00000002030d7224 */ /* 0x000fe400078e020d */
[----:B------:R-:W-:Y:S02]  /*4530*/  IMAD R8, R9, R6, R8 ;  /* 0x0000000609087224 */ /* 0x000fe400078e0208 */
.L_x_85:
[----:B------:R-:W-:Y:S05]  /*4540*/  BRA.U UP1, `(.L_x_86) ;  /* 0x0000000101107547 */ /* 0x000fea000b800000 */
[----:B------:R-:W-:Y:S04]  /*4550*/  MOV R0, UR6 ;  /* 0x0000000600007c02 */ /* 0x000fe80008000f00 */
[----:B------:R-:W-:Y:S04]  /*4560*/  SHF.L.U32 R3, R0, 0x1f, RZ ;  /* 0x0000001f00037819 */ /* 0x000fe800000006ff */
[----:B------:R-:W2:Y:S02]  /*4570*/  SYNCS.PHASECHK.TRANS64.TRYWAIT P0, [UR7+0x68], R3 ;  /* 0x00006803ff0075a7 */ /* 0x000ea40008001107 */
[----:B--2---:R-:W-:Y:S05]  /*4580*/  @!P0 BRA `(.L_x_87) ;  /* 0x0000004800148947 */ /* 0x004fea0003800000 */
.L_x_86:
[----:B------:R-:W-:Y:S02]  /*4590*/  R2UR UR42, R20 ;  /* 0x00000000142a72ca */ /* 0x000fe400000e0000 */
[----:B------:R-:W-:Y:S02]  /*45a0*/  R2UR UR43, R21 ;  /* 0x00000000152b72ca */ /* 0x000fe400000e0000 */
[----:B------:R-:W-:Y:S02]  /*45b0*/  ISETP.NE.U32.AND P2, PT, RZ, UR4, PT ;  /* 0x00000004ff007c0c */ /* 0x000fe4000bf45070 */
[----:B------:R-:W-:Y:S02]  /*45c0*/  SHF.L.U32 R12, R32, 0x1f, RZ ;  /* 0x0000001f200c7819 */ /* 0x000fe400000006ff */
[----:B------:R-:W-:Y:S05]  /*45d0*/  ISETP.NE.AND.EX P2, PT, RZ, UR5, PT, P2 ;  /* 0x00000005ff007c0c */ /* 0x000fea000bf45320 */
[----:B------:R-:W-:Y:S02]  /*45e0*/  USHF.L.U32 UR42, UR42, 0x7, URZ ;  /* 0x000000072a2a7899 */ /* 0x000fe400080006ff */
[----:B------:R-:W-:Y:S01]  /*45f0*/  USHF.L.U32 UR43, UR43, 0x6, URZ ;  /* 0x000000062b2b7899 */ /* 0x000fe200080006ff */
[----:B------:R-:W-:Y:S11]  /*4600*/  BRA.U !UP4, `(.L_x_88) ;  /* 0x000000010c347547 */ /* 0x000ff6000b800000 */
[----:B------:R-:W-:Y:S01]  /*4610*/  UPLOP3.LUT UP0, UPT, UPT, UPT, UP3, 0x80, 0x8 ;  /* 0x000000000008789c */ /* 0x000fe20003f0f030 */
[----:B--2---:R-:W-:Y:S02]  /*4620*/  HFMA2 R0, -RZ, RZ, 0, 5.9604644775390625e-08 ;  /* 0x00000001ff007431 */ /* 0x004fe400000001ff */
[----:B------:R-:W-:Y:S03]  /*4630*/  IMAD.MOV.U32 R59, RZ, RZ, 0x1 ;  /* 0x00000001ff3b7424 */ /* 0x000fe600078e00ff */
[----:B------:R-:W-:Y:S05]  /*4640*/  PLOP3.LUT P0, PT, PT, PT, UP0, 0x80, 0x8 ;  /* 0x000000000008781c */ /* 0x000fea0003f0f008 */
[----:B------:R-:W2:Y:S01]  /*4650*/  @UP0 LDCU.64 UR10, c[0x0][0x888] ;  /* 0x00011100ff0a07ac */ /* 0x000ea20008000a00 */
[----:B------:R-:W-:Y:S07]  /*4660*/  @UP0 UIMAD UR8, UR36, UR4, URZ ;  /* 0x00000004240802a4 */ /* 0x000fee000f8e02ff */
[----:B------:R-:W-:Y:S01]  /*4670*/  @!P0 PRMT R59, R0, 0x7610, R59 ;  /* 0x00007610003b8816 */ /* 0x000fe2000000003b */
[----:B--2---:R-:W-:Y:S03]  /*4680*/  @UP0 UIMAD.WIDE UR10, UR8, 0x4, UR10 ;  /* 0x00000004080a08a5 */ /* 0x004fe6000f8e020a */
[----:B------:R-:W2:Y:S03]  /*4690*/  @!UP0 LDCU UR8, c[0x0][0x880] ;  /* 0x00011000ff0887ac */ /* 0x000ea60008000800 */
[----:B------:R-:W-:Y:S01]  /*46a0*/  IMAD.U32 R10, RZ, RZ, UR10 ;  /* 0x0000000aff0a7e24 */ /* 0x000fe2000f8e00ff */
[----:B------:R-:W-:Y:S05]  /*46b0*/  MOV R11, UR11 ;  /* 0x0000000b000b7c02 */ /* 0x000fea0008000f00 */
[----:B------:R4:W5:Y:S02]  /*46c0*/  @P0 LDG.E R35, desc[UR46][R10.64] ;  /* 0x0000002e0a230981 */ /* 0x000964000c1e1900 */
[----:B--2-4-:R-:W-:Y:S07]  /*46d0*/  @!P0 IMAD.U32 R35, RZ, RZ, UR8 ;  /* 0x00000008ff238e24 */ /* 0x014fee000f8e00ff */
.L_x_88:
[----:B-----5:R-:W-:Y:S01]  /*46e0*/  @!P2 FSETP.EQ.AND P0, PT, R35, RZ, PT ;  /* 0x000000ff2300a20b */ /* 0x020fe20003f02000 */
[----:B------:R-:W-:Y:S01]  /*46f0*/  @!UPT UIADD3 URZ, UPT, UPT, URZ, URZ, URZ ;  /* 0x000000fffffff290 */ /* 0x000fe2000fffe0ff */
[----:B------:R-:W-:Y:S11]  /*4700*/  @!P2 BRA `(.L_x_89) ;  /* 0x000000000014a947 */ /* 0x000ff60003800000 */
[----:B------:R-:W-:Y:S02]  /*4710*/  LOP3.LUT P2, RZ, R59, 0xff, RZ, 0xc0, !PT ;  /* 0x000000ff3bff7812 */ /* 0x000fe4000784c0ff */
[----:B------:R-:W-:Y:S04]  /*4720*/  PLOP3.LUT P0, PT, PT, PT, UP0, 0x80, 0x8 ;  /* 0x000000000008781c */ /* 0x000fe80003f0f008 */
[----:B------:R-:W-:Y:S07]  /*4730*/  PLOP3.LUT P0, PT, P0, PT, PT, 0x8, 0x80 ;  /* 0x000000000080781c */ /* 0x000fee000070e170 */
[----:B------:R-:W-:Y:S11]  /*4740*/  @P2 FSETP.EQ.AND P0, PT, R35, RZ, PT ;  /* 0x000000ff2300220b */ /* 0x000ff60003f02000 */
[----:B------:R-:W-:Y:S02]  /*4750*/  @!UPT UIADD3 URZ, UPT, UPT, URZ, URZ, URZ ;  /* 0x000000fffffff290 */ /* 0x000fe4000fffe0ff */
.L_x_89:
[----:B------:R-:W4:Y:S01]  /*4760*/  SYNCS.PHASECHK.TRANS64.TRYWAIT P2, [UR7+0x40], R12 ;  /* 0x0000400cff0075a7 */ /* 0x000f220008041107 */
[----:B------:R-:W-:Y:S04]  /*4770*/  ELECT P4, URZ, PT ;  /* 0x0000000000ff782f */ /* 0x000fe80003880000 */
[----:B------:R-:W-:Y:S11]  /*4780*/  PLOP3.LUT P4, PT, P0, P4, PT, 0xf2, 0x2f ;  /* 0x00000000002f781c */ /* 0x000ff60000789e72 */
[----:B------:R-:W-:Y:S02]  /*4790*/  @!UPT UIADD3 URZ, UPT, UPT, URZ, URZ, URZ ;  /* 0x000000fffffff290 */ /* 0x000fe4000fffe0ff */
[----:B-1----:R-:W-:Y:S05]  /*47a0*/  @!P4 IADD3 R9, P0, PT, R36, 0x580, RZ ;  /* 0x000005802409c810 */ /* 0x002fea0007f1e0ff */
[----:B--2---:R-:W-:Y:S01]  /*47b0*/  @!P4 IMAD.X R0, RZ, RZ, R37, P0 ;  /* 0x000000ffff00c224 */ /* 0x004fe200000e0625 */
[----:B----4-:R-:W-:Y:S07]  /*47c0*/  @!P2 BRA `(.L_x_90) ;  /* 0x00000044009ca947 */ /* 0x010fee0003800000 */
.L_x_176:
[----:B------:R-:W-:Y:S01]  /*47d0*/  @!P4 R2UR UR9, R9 ;  /* 0x000000000909c2ca */ /* 0x000fe200000e0000 */
[----:B------:R-:W-:Y:S01]  /*47e0*/  VOTEU.ALL UP1, P4 ;  /* 0x0000000000ff7886 */ /* 0x000fe20002020000 */
[----:B------:R-:W-:Y:S01]  /*47f0*/  @!P4 R2UR UR8, R0 ;  /* 0x000000000008c2ca */ /* 0x000fe200000e0000 */
[----:B------:R-:W-:Y:S01]  /*4800*/  VOTEU.ALL UP2, P4 ;  /* 0x0000000000ff7886 */ /* 0x000fe20002040000 */
[----:B------:R-:W-:Y:S01]  /*4810*/  UMOV UR16, 0x0 ;  /* 0x0000000000107882 */ /* 0x000fe20000000000 */
[----:B------:R-:W-:Y:S01]  /*4820*/  UMOV UR17, 0x10000000 ;  /* 0x1000000000117882 */ /* 0x000fe20000000000 */
[----:B------:R-:W-:Y:S01]  /*4830*/  @!UP1 UIADD3 UR40, UPT, UPT, UR7, 0x200, URZ ;  /* 0x0000020007289890 */ /* 0x000fe2000fffe0ff */
[----:B------:R-:W-:Y:S01]  /*4840*/  @!P4 IMAD.MOV.U32 R0, RZ, RZ, 0x1000 ;  /* 0x00001000ff00c424 */ /* 0x000fe200078e00ff */
[----:B------:R-:W-:Y:S01]  /*4850*/  UMOV UR44, UR36 ;  /* 0x00000024002c7c82 */ /* 0x000fe20008000000 */
[----:B------:R-:W-:Y:S01]  /*4860*/  @!UP1 UIADD3 UR10, UPT, UPT, UR42, 0x40, URZ ;  /* 0x000000402a0a9890 */ /* 0x000fe2000fffe0ff */
[----:B------:R-:W-:Y:S01]  /*4870*/  @!P4 IADD3 R9, P0, PT, R36, 0x580, RZ ;  /* 0x000005802409c810 */ /* 0x000fe20007f1e0ff */
[----:B------:R-:W-:Y:S01]  /*4880*/  UMOV UR11, UR43 ;  /* 0x0000002b000b7c82 */ /* 0x000fe20008000000 */
[----:B------:R-:W-:Y:S01]  /*4890*/  UMOV UR12, UR36 ;  /* 0x00000024000c7c82 */ /* 0x000fe20008000000 */
[----:B------:R-:W-:Y:S01]  /*48a0*/  IMAD.U32 R10, RZ, RZ, UR9 ;  /* 0x00000009ff0a7e24 */ /* 0x000fe2000f8e00ff */
[----:B------:R-:W-:Y:S01]  /*48b0*/  UMOV UR9, UR41 ;  /* 0x0000002900097c82 */ /* 0x000fe20008000000 */
[----:B------:R-:W-:Y:S01]  /*48c0*/  IMAD.U32 R11, RZ, RZ, UR8 ;  /* 0x00000008ff0b7e24 */ /* 0x000fe2000f8e00ff */
[----:B------:R-:W-:Y:S02]  /*48d0*/  @!UP1 UIADD3 UR8, UPT, UPT, UR7, 0xa00, URZ ;  /* 0x00000a0007089890 */ /* 0x000fe4000fffe0ff */
[----:B------:R-:W-:Y:S01]  /*48e0*/  @!P4 R2UR UR18, R10 ;  /* 0x000000000a12c2ca */ /* 0x000fe200000e0000 */
[----:B------:R-:W-:Y:S01]  /*48f0*/  VOTEU.ALL UP1, P4 ;  /* 0x0000000000ff7886 */ /* 0x000fe20002020000 */
[----:B------:R-:W-:Y:S01]  /*4900*/  @!P4 R2UR UR19, R11 ;  /* 0x000000000b13c2ca */ /* 0x000fe200000e0000 */
[----:B------:R-:W-:Y:S11]  /*4910*/  UPRMT UR14, UR37, 0x654, UR41 ;  /* 0x00000654250e7896 */ /* 0x000ff60008000029 */
[----:B------:R-:W-:Y:S01]  /*4920*/  @!UPT UIADD3 URZ, UPT, UPT, URZ, URZ, URZ ;  /* 0x000000fffffff290 */ /* 0x000fe2000fffe0ff */
[----:B------:R2:W-:Y:S01]  /*4930*/  @!UP2 UTMALDG.3D [UR40], [UR18], desc[UR16] ;  /* 0x000010281200a5b4 */ /* 0x0005e20008011000 */
[----:B------:R2:W-:Y:S01]  /*4940*/  @!UP1 UTMALDG.3D [UR8], [UR18], desc[UR16] ;  /* 0x00001008120095b4 */ /* 0x0005e20008011000 */
[----:B------:R4:W-:Y:S01]  /*4950*/  @!P4 SYNCS.ARRIVE.TRANS64.RED.A0TR RZ, [UR7+0x20], R0 ;  /* 0x00002000ffffc9a7 */ /* 0x0009e20008300407 */
[----:B------:R-:W-:Y:S01]  /*4960*/  SYNCS.ARRIVE.TRANS64.RED.A1T0 RZ, [UR14], RZ ;  /* 0x000000ffffff79a7 */ /* 0x000fe2000810040e */
[----:B----4-:R-:W-:Y:S01]  /*4970*/  @!P4 IMAD.X R0, RZ, RZ, R37, P0 ;  /* 0x000000ffff00c224 */ /* 0x010fe200000e0625 */
[----:B------:R-:W4:Y:S02]  /*4980*/  SYNCS.PHASECHK.TRANS64.TRYWAIT P2, [UR7+0x48], R12 ;  /* 0x0000480cff0075a7 */ /* 0x000f240008041107 */
[----:B--2-4-:R-:W-:Y:S05]  /*4990*/  @!P2 BRA `(.L_x_91) ;  /* 0x000000440040a947 */ /* 0x014fea0003800000 */
.L_x_178:
        /* <DEDUP_REMOVED lines=8> */
[----:B------:R-:W-:Y:S01]  /*4a20*/  @!UP1 UIADD3 UR32, UPT, UPT, UR7, 0x1200, URZ ;  /* 0x0000120007209890 */ /* 0x000fe2000fffe0ff */
[----:B------:R-:W-:Y:S01]  /*4a30*/  @!P4 IADD3 R21, P0, PT, R36, 0x580, RZ ;  /* 0x000005802415c810 */ /* 0x000fe20007f1e0ff */
[----:B------:R-:W-:Y:S01]  /*4a40*/  UMOV UR35, UR43 ;  /* 0x0000002b00237c82 */ /* 0x000fe20008000000 */
[----:B------:R-:W-:Y:S02]  /*4a50*/  @!UP1 UIADD3 UR10, UPT, UPT, UR42, 0x50, URZ ;  /* 0x000000502a0a9890 */ /* 0x000fe4000fffe0ff */
[----:B------:R-:W-:Y:S01]  /*4a60*/  IMAD.U32 R10, RZ, RZ, UR9 ;  /* 0x00000009ff0a7e24 */ /* 0x000fe2000f8e00ff */
[----:B------:R-:W-:Y:S01]  /*4a70*/  UMOV UR9, UR33 ;  /* 0x0000002100097c82 */ /* 0x000fe20008000000 */
[----:B------:R-:W-:Y:S01]  /*4a80*/  IMAD.U32 R11, RZ, RZ, UR8 ;  /* 0x00000008ff0b7e24 */ /* 0x000fe2000f8e00ff */
[----:B------:R-:W-:Y:S01]  /*4a90*/  @!UP1 UIADD3 UR8, UPT, UPT, UR7, 0x1a00, URZ ;  /* 0x00001a0007089890 */ /* 0x000fe2000fffe0ff */
[----:B------:R-:W-:Y:S01]  /*4aa0*/  @!P4 IMAD.X R20, RZ, RZ, R37, P0 ;  /* 0x000000ffff14c224 */ /* 0x000fe200000e0625 */
[----:B------:R-:W-:Y:S01]  /*4ab0*/  @!P4 R2UR UR18, R10 ;  /* 0x000000000a12c2ca */ /* 0x000fe200000e0000 */
[----:B------:R-:W-:Y:S01]  /*4ac0*/  VOTEU.ALL UP1, P4 ;  /* 0x0000000000ff7886 */ /* 0x000fe20002020000 */
[----:B------:R-:W-:Y:S01]  /*4ad0*/  @!P4 R2UR UR19, R11 ;  /* 0x000000000b13c2ca */ /* 0x000fe200000e0000 */
[----:B------:R-:W-:Y:S01]  /*4ae0*/  UMOV UR11, UR43 ;  /* 0x0000002b000b7c82 */ /* 0x000fe20008000000 */
[----:B------:R-:W-:Y:S01]  /*4af0*/  UMOV UR12, UR36 ;  /* 0x00000024000c7c82 */ /* 0x000fe20008000000 */
[----:B------:R-:W-:Y:S10]  /*4b00*/  UPRMT UR14, UR37, 0x654, UR33 ;  /* 0x00000654250e7896 */ /* 0x000ff40008000021 */
[----:B------:R2:W-:Y:S01]  /*4b10*/  @!UP2 UTMALDG.3D [UR32], [UR18], desc[UR16] ;  /* 0x000010201200a5b4 */ /* 0x0005e20008011000 */
[----:B------:R2:W-:Y:S01]  /*4b20*/  @!UP1 UTMALDG.3D [UR8], [UR18], desc[UR16] ;  /* 0x00001008120095b4 */ /* 0x0005e20008011000 */
[----:B------:R2:W-:Y:S01]  /*4b30*/  @!P4 SYNCS.ARRIVE.TRANS64.RED.A0TR RZ, [UR7+0x28], R0 ;  /* 0x00002800ffffc9a7 */ /* 0x0005e20008300407 */
[----:B------:R-:W-:Y:S01]  /*4b40*/  SYNCS.ARRIVE.TRANS64.RED.A1T0 RZ, [UR14], RZ ;  /* 0x000000ffffff79a7 */ /* 0x000fe2000810040e */
[----:B------:R-:W4:Y:S02]  /*4b50*/  SYNCS.PHASECHK.TRANS64.TRYWAIT P2, [UR7+0x50], R12 ;  /* 0x0000500cff0075a7 */ /* 0x000f240008041107 */
[----:B--2-4-:R-:W-:Y:S05]  /*4b60*/  @!P2 BRA `(.L_x_92) ;  /* 0x0000004000e4a947 */ /* 0x014fea0003800000 */
.L_x_180:
[----:B------:R-:W2:Y:S01]  /*4b70*/  LDC.64 R14, c[0x0][0xb10] ;  /* 0x0002c400ff0e7b82 */ /* 0x000ea20000000a00 */
[----:B------:R-:W-:Y:S01]  /*4b80*/  @!P4 R2UR UR9, R21 ;  /* 0x000000001509c2ca */ /* 0x000fe200000e0000 */
[----:B------:R-:W-:Y:S01]  /*4b90*/  VOTEU.ALL UP1, P4 ;  /* 0x0000000000ff7886 */ /* 0x000fe20002020000 */
[----:B------:R-:W-:Y:S01]  /*4ba0*/  @!P4 R2UR UR8, R20 ;  /* 0x000000001408c2ca */ /* 0x000fe200000e0000 */
[----:B------:R-:W-:Y:S01]  /*4bb0*/  VOTEU.ALL UP2, P4 ;  /* 0x0000000000ff7886 */ /* 0x000fe20002040000 */
[----:B------:R-:W-:Y:S03]  /*4bc0*/  UMOV UR16, 0x0 ;  /* 0x0000000000107882 */ /* 0x000fe60000000000 */
[----:B------:R-:W4:Y:S01]  /*4bd0*/  LDC.64 R10, c[0x0][0xb18] ;  /* 0x0002c600ff0a7b82 */ /* 0x000f220000000a00 */
[----:B------:R-:W-:Y:S01]  /*4be0*/  @!UP1 UIADD3 UR26, UPT, UPT, UR42, 0x20, URZ ;  /* 0x000000202a1a9890 */ /* 0x000fe2000fffe0ff */
[----:B------:R-:W-:Y:S01]  /*4bf0*/  @P3 SHF.R.U32.HI R24, RZ, 0x10, R29 ;  /* 0x00000010ff183819 */ /* 0x000fe2000001161d */
[----:B------:R-:W-:Y:S01]  /*4c00*/  @!UP1 UIADD3 UR24, UPT, UPT, UR7, 0x2200, URZ ;  /* 0x0000220007189890 */ /* 0x000fe2000fffe0ff */
[----:B------:R-:W-:Y:S01]  /*4c10*/  VIADD R27, R27, 0x1 ;  /* 0x000000011b1b7836 */ /* 0x000fe20000000000 */
[----:B------:R-:W-:Y:S03]  /*4c20*/  UMOV UR17, 0x10000000 ;  /* 0x1000000000117882 */ /* 0x000fe60000000000 */
[----:B------:R-:W5:Y:S01]  /*4c30*/  @!P1 LDC R0, c[0x0][0xb20] ;  /* 0x0002c800ff009b82 */ /* 0x000f620000000800 */
[----:B------:R-:W-:Y:S01]  /*4c40*/  UMOV UR27, UR43 ;  /* 0x0000002b001b7c82 */ /* 0x000fe20008000000 */
[----:B------:R-:W-:Y:S01]  /*4c50*/  IMAD.U32 R20, RZ, RZ, UR9 ;  /* 0x00000009ff147e24 */ /* 0x000fe2000f8e00ff */
[----:B------:R-:W-:Y:S05]  /*4c60*/  UMOV UR28, UR36 ;  /* 0x00000024001c7c82 */ /* 0x000fea0008000000 */
[----:B-1----:R-:W1:Y:S01]  /*4c70*/  @!P1 LDC R3, c[0x0][0xb0c] ;  /* 0x0002c300ff039b82 */ /* 0x002e620000000800 */
[----:B------:R-:W-:Y:S01]  /*4c80*/  IMAD.U32 R21, RZ, RZ, UR8 ;  /* 0x00000008ff157e24 */ /* 0x000fe2000f8e00ff */
[----:B------:R-:W-:Y:S01]  /*4c90*/  @!UP1 UIADD3 UR10, UPT, UPT, UR42, 0x60, URZ ;  /* 0x000000602a0a9890 */ /* 0x000fe2000fffe0ff */
[----:B------:R-:W-:Y:S01]  /*4ca0*/  @!P4 R2UR UR18, R20 ;  /* 0x000000001412c2ca */ /* 0x000fe200000e0000 */
[----:B------:R-:W-:Y:S01]  /*4cb0*/  @!UP1 UIADD3 UR8, UPT, UPT, UR7, 0x2a00, URZ ;  /* 0x00002a0007089890 */ /* 0x000fe2000fffe0ff */
[----:B------:R-:W-:Y:S01]  /*4cc0*/  @!P4 IMAD.MOV.U32 R20, RZ, RZ, 0x1000 ;  /* 0x00001000ff14c424 */ /* 0x000fe200078e00ff */
[----:B------:R-:W-:Y:S01]  /*4cd0*/  @!P4 R2UR UR19, R21 ;  /* 0x000000001513c2ca */ /* 0x000fe200000e0000 */
[----:B------:R-:W-:Y:S01]  /*4ce0*/  VOTEU.ALL UP1, P4 ;  /* 0x0000000000ff7886 */ /* 0x000fe20002020000 */
[----:B------:R-:W-:Y:S01]  /*4cf0*/  UMOV UR9, UR25 ;  /* 0x0000001900097c82 */ /* 0x000fe20008000000 */
[----:B------:R-:W-:Y:S01]  /*4d00*/  UMOV UR11, UR43 ;  /* 0x0000002b000b7c82 */ /* 0x000fe20008000000 */
[----:B------:R-:W-:Y:S01]  /*4d10*/  UMOV UR12, UR36 ;  /* 0x00000024000c7c82 */ /* 0x000fe20008000000 */
[----:B------:R-:W-:Y:S08]  /*4d20*/  UPRMT UR14, UR37, 0x654, UR25 ;  /* 0x00000654250e7896 */ /* 0x000ff00008000019 */
[----:B------:R1:W-:Y:S02]  /*4d30*/  @!UP2 UTMALDG.3D [UR24], [UR18], desc[UR16] ;  /* 0x000010181200a5b4 */ /* 0x0003e40008011000 */
[----:B-1----:R-:W-:Y:S01]  /*4d40*/  @!P1 ISETP.NE.AND P2, PT, R3, 0x1, PT ;  /* 0x000000010300980c */ /* 0x002fe20003f45270 */
[C---:B--2---:R-:W-:Y:S01]  /*4d50*/  @!P1 IMAD.HI.U32 R14, R13.reuse, R14, RZ ;  /* 0x0000000e0d0e9227 */ /* 0x044fe200078e00ff */
[----:B----4-:R-:W-:Y:S01]  /*4d60*/  @!P1 ISETP.NE.AND P0, PT, R10, 0x1, PT ;  /* 0x000000010a00980c */ /* 0x010fe20003f05270 */
[----:B------:R1:W-:Y:S01]  /*4d70*/  @!UP1 UTMALDG.3D [UR8], [UR18], desc[UR16] ;  /* 0x00001008120095b4 */ /* 0x0003e20008011000 */
[----:B------:R1:W-:Y:S01]  /*4d80*/  @!P4 SYNCS.ARRIVE.TRANS64.RED.A0TR RZ, [UR7+0x30], R20 ;  /* 0x00003014ffffc9a7 */ /* 0x0003e20008300407 */
[C---:B------:R-:W-:Y:S01]  /*4d90*/  @!P1 IMAD.HI.U32 R11, R8.reuse, R11, RZ ;  /* 0x0000000b080b9227 */ /* 0x040fe200078e00ff */
[----:B------:R-:W-:Y:S04]  /*4da0*/  @!P1 SHF.R.U32.HI R14, RZ, R15, R14 ;  /* 0x0000000fff0e9219 */ /* 0x000fe8000001160e */
[----:B-----5:R-:W-:Y:S02]  /*4db0*/  @!P1 SHF.R.U32.HI R9, RZ, R0, R11 ;  /* 0x00000000ff099219 */ /* 0x020fe4000001160b */
[----:B------:R-:W-:Y:S02]  /*4dc0*/  @!P1 SEL R14, R13, R14, !P2 ;  /* 0x0000000e0d0e9207 */ /* 0x000fe40005000000 */
[----:B------:R-:W-:Y:S05]  /*4dd0*/  @!P1 SEL R9, R8, R9, !P0 ;  /* 0x0000000908099207 */ /* 0x000fea0004000000 */
[----:B------:R-:W-:Y:S01]  /*4de0*/  @!P1 IMAD.IADD R0, R9, 0x1, -R14 ;  /* 0x0000000109009824 */ /* 0x000fe200078e0a0e */
[----:B------:R-:W-:Y:S01]  /*4df0*/  SYNCS.ARRIVE.TRANS64.RED.A1T0 RZ, [UR14], RZ ;  /* 0x000000ffffff79a7 */ /* 0x000fe2000810040e */
[----:B------:R-:W-:Y:S02]  /*4e00*/  @!P1 IMAD.IADD R9, R14, 0x1, -R9 ;  /* 0x000000010e099824 */ /* 0x000fe400078e0a09 */
[----:B------:R-:W-:Y:S02]  /*4e10*/  @!P1 IMAD R13, R0, R3, R13 ;  /* 0x00000003000d9224 */ /* 0x000fe400078e020d */
[----:B------:R-:W-:Y:S01]  /*4e20*/  @!P1 IMAD R8, R9, R10, R8 ;  /* 0x0000000a09089224 */ /* 0x000fe200078e0208 */
[----:B------:R-:W2:Y:S02]  /*4e30*/  SYNCS.PHASECHK.TRANS64.TRYWAIT P5, [UR7+0x58], R12 ;  /* 0x0000580cff0075a7 */ /* 0x000ea400080a1107 */
[----:B-12---:R-:W-:Y:S05]  /*4e40*/  @!P5 BRA `(.L_x_93) ;  /* 0x000000400044d947 */ /* 0x006fea0003800000 */
.L_x_182:
[----:B-1----:R-:W-:Y:S01]  /*4e50*/  @!P4 IADD3 R3, P0, PT, R36, 0x580, RZ ;  /* 0x000005802403c810 */ /* 0x002fe20007f1e0ff */
[----:B------:R-:W-:Y:S01]  /*4e60*/  VOTEU.ALL UP1, P4 ;  /* 0x0000000000ff7886 */ /* 0x000fe20002020000 */
[----:B------:R-:W-:Y:S01]  /*4e70*/  VOTEU.ALL UP2, P4 ;  /* 0x0000000000ff7886 */ /* 0x000fe20002040000 */
[----:B------:R-:W-:Y:S01]  /*4e80*/  UMOV UR14, 0x0 ;  /* 0x00000000000e7882 */ /* 0x000fe20000000000 */
[----:B------:R-:W-:Y:S01]  /*4e90*/  @!P4 R2UR UR9, R3 ;  /* 0x000000000309c2ca */ /* 0x000fe200000e0000 */
[----:B------:R-:W-:Y:S01]  /*4ea0*/  @!P4 IMAD.X R0, RZ, RZ, R37, P0 ;  /* 0x000000ffff00c224 */ /* 0x000fe200000e0625 */
[----:B------:R-:W-:Y:S01]  /*4eb0*/  @!UP1 UIADD3 UR17, UPT, UPT, UR7, 0x38, URZ ;  /* 0x0000003807119890 */ /* 0x000fe2000fffe0ff */
[----:B------:R-:W-:Y:S01]  /*4ec0*/  ISETP.NE.AND P0, PT, R27, 0x2, PT ;  /* 0x000000021b00780c */ /* 0x000fe20003f05270 */
[----:B------:R-:W-:Y:S01]  /*4ed0*/  @!UP1 UIADD3 UR18, UPT, UPT, UR42, 0x30, URZ ;  /* 0x000000302a129890 */ /* 0x000fe2000fffe0ff */
[----:B------:R-:W-:Y:S01]  /*4ee0*/  LOP3.LUT R32, R32, 0x1, RZ, 0x3c, !PT ;  /* 0x0000000120207812 */ /* 0x000fe200078e3cff */
[----:B------:R-:W-:Y:S01]  /*4ef0*/  @!UP1 UIADD3 UR16, UPT, UPT, UR7, 0x3200, URZ ;  /* 0x0000320007109890 */ /* 0x000fe2000fffe0ff */
[----:B------:R-:W-:Y:S01]  /*4f00*/  @!P4 R2UR UR8, R0 ;  /* 0x000000000008c2ca */ /* 0x000fe200000e0000 */
[----:B------:R-:W-:Y:S01]  /*4f10*/  UMOV UR15, 0x10000000 ;  /* 0x10000000000f7882 */ /* 0x000fe20000000000 */
[----:B------:R-:W-:Y:S01]  /*4f20*/  UMOV UR19, UR43 ;  /* 0x0000002b00137c82 */ /* 0x000fe20008000000 */
[----:B------:R-:W-:Y:S01]  /*4f30*/  UMOV UR20, UR36 ;  /* 0x0000002400147c82 */ /* 0x000fe20008000000 */
[----:B------:R-:W-:Y:S01]  /*4f40*/  @!UP1 UIADD3 UR10, UPT, UPT, UR42, 0x70, URZ ;  /* 0x000000702a0a9890 */ /* 0x000fe2000fffe0ff */
[----:B------:R-:W-:Y:S01]  /*4f50*/  SEL R0, RZ, 0x1, P0 ;  /* 0x00000001ff007807 */ /* 0x000fe20000000000 */
[----:B------:R-:W-:Y:S01]  /*4f60*/  IMAD.U32 R10, RZ, RZ, UR9 ;  /* 0x00000009ff0a7e24 */ /* 0x000fe2000f8e00ff */
[----:B------:R-:W-:Y:S01]  /*4f70*/  UMOV UR11, UR43 ;  /* 0x0000002b000b7c82 */ /* 0x000fe20008000000 */
[----:B------:R-:W-:Y:S01]  /*4f80*/  UMOV UR12, UR36 ;  /* 0x00000024000c7c82 */ /* 0x000fe20008000000 */
[----:B------:R-:W-:Y:S01]  /*4f90*/  UMOV UR9, UR17 ;  /* 0x0000001100097c82 */ /* 0x000fe20008000000 */
[----:B------:R-:W-:Y:S01]  /*4fa0*/  @P3 R2UR UR36, R24 ;  /* 0x00000000182432ca */ /* 0x000fe200000e0000 */
[----:B------:R-:W-:Y:S01]  /*4fb0*/  IMAD.IADD R20, R8, 0x1, R58 ;  /* 0x0000000108147824 */ /* 0x000fe200078e023a */
[----:B------:R-:W-:Y:S01]  /*4fc0*/  @!P4 R2UR UR22, R10 ;  /* 0x000000000a16c2ca */ /* 0x000fe200000e0000 */
[----:B------:R-:W-:Y:S01]  /*4fd0*/  IMAD.U32 R11, RZ, RZ, UR8 ;  /* 0x00000008ff0b7e24 */ /* 0x000fe2000f8e00ff */
[----:B------:R-:W-:Y:S01]  /*4fe0*/  @!UP1 UIADD3 UR8, UPT, UPT, UR7, 0x3a00, URZ ;  /* 0x00003a0007089890 */ /* 0x000fe2000fffe0ff */
[----:B------:R-:W-:Y:S01]  /*4ff0*/  LOP3.LUT R25, R25, R0, RZ, 0x3c, !PT ;  /* 0x0000000019197212 */ /* 0x000fe200078e3cff */
[----:B------:R-:W-:Y:S01]  /*5000*/  VOTEU.ALL UP1, P4 ;  /* 0x0000000000ff7886 */ /* 0x000fe20002020000 */
[----:B------:R-:W-:Y:S01]  /*5010*/  IMAD.IADD R21, R13, 0x1, R60 ;  /* 0x000000010d157824 */ /* 0x000fe200078e023c */
[----:B------:R-:W-:Y:S02]  /*5020*/  @!P4 R2UR UR23, R11 ;  /* 0x000000000b17c2ca */ /* 0x000fe400000e0000 */
[----:B------:R-:W-:Y:S11]  /*5030*/  SEL R27, R27, RZ, P0 ;  /* 0x000000ff1b1b7207 */ /* 0x000ff60000000000 */
[----:B------:R2:W-:Y:S01]  /*5040*/  @!UP2 UTMALDG.3D [UR16], [UR22], desc[UR14] ;  /* 0x00000e101600a5b4 */ /* 0x0005e20008011000 */
[----:B------:R2:W-:Y:S01]  /*5050*/  @!UP1 UTMALDG.3D [UR8], [UR22], desc[UR14] ;  /* 0x00000e08160095b4 */ /* 0x0005e20008011000 */
[----:B------:R2:W-:Y:S01]  /*5060*/  @!P4 SYNCS.ARRIVE.TRANS64.RED.A0TR RZ, [UR7+0x38], R23 ;  /* 0x00003817ffffc9a7 */ /* 0x0005e20008300407 */
[----:B------:R-:W-:Y:S01]  /*5070*/  UPLOP3.LUT UP1, UPT, UPT, UPT, UPT, 0x80, 0x8 ;  /* 0x000000000008789c */ /* 0x000fe20003f2f070 */
[----:B------:R-:W-:Y:S01]  /*5080*/  SYNCS.ARRIVE.TRANS64.RED.A1T0 RZ, [UR13], RZ ;  /* 0x000000ffffff79a7 */ /* 0x000fe2000810040d */
[----:B------:R-:W-:Y:S09]  /*5090*/  @P3 BRA `(.L_x_94) ;  /* 0xfffffff000303947 */ /* 0x000ff2000383ffff */
[----:B------:R-:W-:-:S04]  /*50a0*/  SHF.L.U32 R3, R32, 0x1f, RZ ;  /* 0x0000001f20037819 */ /* 0x000fc800000006ff */
[----:B------:R-:W1:Y:S02]  /*50b0*/  SYNCS.PHASECHK.TRANS64.TRYWAIT P0, [UR7+0x40], R3 ;  /* 0x00004003ff0075a7 */ /* 0x000e640008001107 */
[----:B-1----:R-:W-:Y:S05]  /*50c0*/  @!P0 BRA `(.L_x_95) ;  /* 0x0000003c00bc8947 */ /* 0x002fea0003800000 */
.L_x_184:
[----:B------:R-:W4:Y:S02]  /*50d0*/  SYNCS.PHASECHK.TRANS64.TRYWAIT P0, [UR7+0x48], R3 ;  /* 0x00004803ff0075a7 */ /* 0x000f240008001107 */
[----:B----4-:R-:W-:Y:S05]  /*50e0*/  @!P0 BRA `(.L_x_96) ;  /* 0x0000003c00cc8947 */ /* 0x010fea0003800000 */
.L_x_186:
[----:B------:R-:W4:Y:S02]  /*50f0*/  SYNCS.PHASECHK.TRANS64.TRYWAIT P0, [UR7+0x50], R3 ;  /* 0x00005003ff0075a7 */ /* 0x000f240008001107 */
[----:B----4-:R-:W-:Y:S05]  /*5100*/  @!P0 BRA `(.L_x_97) ;  /* 0x0000003c00dc8947 */ /* 0x010fea0003800000 */
.L_x_188:
[----:B-1----:R-:W-:-:S07]  /*5110*/  MOV R0, UR7 ;  /* 0x0000000700007c02 */ /* 0x002fce0008000f00 */
.L_x_98:
[----:B-1----:R-:W-:-:S04]  /*5120*/  SHF.L.U32 R3, R32, 0x1f, RZ ;  /* 0x0000001f20037819 */ /* 0x002fc800000006ff */
[----:B------:R1:W4:Y:S03]  /*5130*/  SYNCS.PHASECHK.TRANS64.TRYWAIT P0, [R0+URZ+0x58], R3 ;  /* 0x00005803000075a7 */ /* 0x00032600080011ff */
[----:B----4-:R-:W-:Y:S05]  /*5140*/  @!P0 NANOSLEEP.SYNCS 0x989680 ;  /* 0x009896800000895d */ /* 0x010fea0003900000 */
[----:B------:R-:W4:Y:S02]  /*5150*/  @!P0 SYNCS.PHASECHK.TRANS64 P0, [R0+URZ+0x58], R3 ;  /* 0x00005803000085a7 */ /* 0x000f2400080010ff */
[----:B--2-4-:R-:W-:Y:S05]  /*5160*/  @P0 EXIT ;  /* 0x000000000000094d */ /* 0x014fea0003800000 */
[----:B------:R-:W-:Y:S05]  /*5170*/  BRA `(.L_x_98) ;  /* 0xfffffffc00e87947 */ /* 0x000fea000383ffff */
.L_x_83:
[----:B------:R-:W-:-:S06]  /*5180*/  UISETP.GE.AND UP1, UPT, UR10, 0x4, UPT ;  /* 0x000000040a00788c */ /* 0x000fcc000bf26270 */
[----:B------:R-:W-:-:S13]  /*5190*/  PLOP3.LUT P0, PT, PT, PT, UP1, 0x80, 0x8 ;  /* 0x000000000008781c */ /* 0x000fda0003f0f018 */
[----:B------:R-:W-:Y:S05]  /*51a0*/  @!P0 EXIT ;  /* 0x000000000000894d */ /* 0x000fea0003800000 */
[----:B------:R-:W-:Y:S01]  /*51b0*/  BAR.SYNC.DEFER_BLOCKING 0x6, 0xa0 ;  /* 0x0182800000007b1d */ /* 0x000fe20000010000 */
[----:B------:R-:W-:Y:S02]  /*51c0*/  IMAD.SHL.U32 R4, R66, 0x200000, RZ ;  /* 0x0020000042047824 */ /* 0x000fe400078e00ff */
[----:B------:R-:W-:Y:S02]  /*51d0*/  HFMA2 R71, -RZ, RZ, 0, 5.9604644775390625e-08 ;  /* 0x00000001ff477431 */ /* 0x000fe400000001ff */
[C---:B------:R-:W-:Y:S01]  /*51e0*/  IMAD.SHL.U32 R65, R72.reuse, 0x10, RZ ;  /* 0x0000001048417824 */ /* 0x040fe200078e00ff */
[----:B------:R-:W-:Y:S01]  /*51f0*/  MOV R69, RZ ;  /* 0x000000ff00457202 */ /* 0x000fe20000000f00 */
[----:B------:R-:W-:Y:S01]  /*5200*/  IMAD.U32 R33, R72, 0x10000, RZ ;  /* 0x0001000048217824 */ /* 0x000fe200078e00ff */
[----:B------:R-:W-:Y:S01]  /*5210*/  UMOV UR48, 0x400 ;  /* 0x0000040000307882 */ /* 0x000fe20000000000 */
[----:B------:R-:W1:Y:S01]  /*5220*/  LDC R63, c[0x0][0x370] ;  /* 0x0000dc00ff3f7b82 */ /* 0x000e620000000800 */
[----:B------:R-:W-:Y:S01]  /*5230*/  ULEA UR48, UR37, UR48, 0x18 ;  /* 0x0000003025307291 */ /* 0x000fe2000f8ec0ff */
[----:B------:R-:W-:Y:S01]  /*5240*/  LOP3.LUT R4, R4, 0x200000, RZ, 0xc0, !PT ;  /* 0x0020000004047812 */ /* 0x000fe200078ec0ff */
[----:B------:R-:W-:Y:S01]  /*5250*/  IMAD.SHL.U32 R64, R72, 0x2, RZ ;  /* 0x0000000248407824 */ /* 0x000fe200078e00ff */
[C---:B------:R-:W-:Y:S01]  /*5260*/  LOP3.LUT R5, R65.reuse, 0x40, RZ, 0xc0, !PT ;  /* 0x0000004041057812 */ /* 0x040fe200078ec0ff */
[----:B------:R-:W-:Y:S01]  /*5270*/  IMAD.SHL.U32 R3, R66, 0x200, RZ ;  /* 0x0000020042037824 */ /* 0x000fe200078e00ff */
[----:B------:R-:W-:Y:S01]  /*5280*/  LOP3.LUT R2, R65, 0x5b0, RZ, 0xc0, !PT ;  /* 0x000005b041027812 */ /* 0x000fe200078ec0ff */
[----:B------:R-:W-:Y:S01]  /*5290*/  UIADD3 UR4, UPT, UPT, UR48, 0x200, URZ ;  /* 0x0000020030047890 */ /* 0x000fe2000fffe0ff */
[----:B------:R-:W2:Y:S01]  /*52a0*/  LDC R28, c[0x0][0xb0c] ;  /* 0x0002c300ff1c7b82 */ /* 0x000ea20000000800 */
[----:B------:R-:W-:Y:S01]  /*52b0*/  LOP3.LUT R33, R4, 0x400000, R33, 0xf8, !PT ;  /* 0x0040000004217812 */ /* 0x000fe200078ef821 */
[----:B------:R-:W-:Y:S01]  /*52c0*/  IMAD.MOV.U32 R30, RZ, RZ, RZ ;  /* 0x000000ffff1e7224 */ /* 0x000fe200078e00ff */
[----:B------:R-:W-:Y:S01]  /*52d0*/  LOP3.LUT R64, R5, 0x8, R64, 0xf8, !PT ;  /* 0x0000000805407812 */ /* 0x000fe200078ef840 */
[----:B------:R-:W-:Y:S01]  /*52e0*/  IMAD.MOV.U32 R70, RZ, RZ, RZ ;  /* 0x000000ffff467224 */ /* 0x000fe200078e00ff */
[----:B------:R-:W-:Y:S01]  /*52f0*/  LOP3.LUT R3, R2, 0x200, R3, 0xf8, !PT ;  /* 0x0000020002037812 */ /* 0x000fe200078ef803 */
[----:B------:R-:W-:Y:S01]  /*5300*/  IMAD.MOV.U32 R76, RZ, RZ, RZ ;  /* 0x000000ffff4c7224 */ /* 0x000fe200078e00ff */
[----:B------:R-:W-:Y:S01]  /*5310*/  LOP3.LUT P0, RZ, R65, 0x40, RZ, 0xc0, !PT ;  /* 0x0000004041ff7812 */ /* 0x000fe2000780c0ff */
[----:B------:R-:W3:Y:S01]  /*5320*/  LDC R61, c[0x0][0xb20] ;  /* 0x0002c800ff3d7b82 */ /* 0x000ee20000000800 */
[----:B------:R-:W4:Y:S01]  /*5330*/  LDS R0, [UR48+0x120] ;  /* 0x00012030ff007984 */ /* 0x000f220008000800 */
[----:B------:R-:W-:Y:S01]  /*5340*/  LOP3.LUT R64, R3, R64, RZ, 0xfc, !PT ;  /* 0x0000004003407212 */ /* 0x000fe200078efcff */
[----:B------:R-:W-:Y:S01]  /*5350*/  IMAD.U32 R67, RZ, RZ, UR4 ;  /* 0x00000004ff437e24 */ /* 0x000fe2000f8e00ff */
[----:B------:R-:W-:Y:S01]  /*5360*/  LOP3.LUT R72, R72, 0x60, RZ, 0xc0, !PT ;  /* 0x0000006048487812 */ /* 0x000fe200078ec0ff */
[----:B------:R-:W1:Y:S03]  /*5370*/  LDCU.64 UR52, c[0x0][0x348] ;  /* 0x00006900ff3477ac */ /* 0x000e660008000a00 */
[----:B------:R-:W1:Y:S01]  /*5380*/  LDC R27, c[0x0][0xb30] ;  /* 0x0002cc00ff1b7b82 */ /* 0x000e620000000800 */
[----:B------:R-:W1:Y:S01]  /*5390*/  LDCU.64 UR38, c[0x0][0x888] ;  /* 0x00011100ff2677ac */ /* 0x000e620008000a00 */
[----:B------:R-:W1:Y:S06]  /*53a0*/  LDCU.64 UR44, c[0x0][0x890] ;  /* 0x00011200ff2c77ac */ /* 0x000e6c0008000a00 */
[----:B------:R-:W1:Y:S01]  /*53b0*/  LDC.64 R56, c[0x0][0xb10] ;  /* 0x0002c400ff387b82 */ /* 0x000e620000000a00 */
[----:B------:R-:W-:Y:S01]  /*53c0*/  UMOV UR49, URZ ;  /* 0x000000ff00317c82 */ /* 0x000fe20008000000 */
[----:B------:R-:W-:-:S06]  /*53d0*/  UMOV UR51, URZ ;  /* 0x000000ff00337c82 */ /* 0x000fcc0008000000 */
[----:B------:R-:W1:Y:S08]  /*53e0*/  LDC.64 R24, c[0x0][0xb18] ;  /* 0x0002c600ff187b82 */ /* 0x000e700000000a00 */
[----:B------:R-:W1:Y:S08]  /*53f0*/  LDC.64 R22, c[0x0][0xb28] ;  /* 0x0002ca00ff167b82 */ /* 0x000e700000000a00 */
[----:B------:R-:W1:Y:S01]  /*5400*/  LDC.64 R54, c[0x0][0x8b0] ;  /* 0x00022c00ff367b82 */ /* 0x000e620000000a00 */
[----:B----4-:R-:W-:Y:S01]  /*5410*/  IMAD.IADD R33, R0, 0x1, R33 ;  /* 0x0000000100217824 */ /* 0x010fe200078e0221 */
[----:B------:R-:W-:-:S06]  /*5420*/  P2R R0, PR, RZ, 0x1 ;  /* 0x00000001ff007803 */ /* 0x000fcc0000000000 */
[----:B------:R-:W4:Y:S08]  /*5430*/  LDC.64 R52, c[0x0][0x8a8] ;  /* 0x00022a00ff347b82 */ /* 0x000f300000000a00 */
[----:B--23--:R-:W1:Y:S02]  /*5440*/  LDC R62, c[0x0][0x374] ;  /* 0x0000dd00ff3e7b82 */ /* 0x00ce640000000800 */
.L_x_142:
[C---:B------:R-:W-:Y:S02]  /*5450*/  LEA R0, R76.reuse, UR48, 0x3 ;  /* 0x000000304c007c11 */ /* 0x040fe4000f8e18ff */
[----:B------:R-:W-:Y:S02]  /*5460*/  SHF.L.U32 R3, R69, 0x1f, RZ ;  /* 0x0000001f45037819 */ /* 0x000fe400000006ff */
[----:B------:R-:W-:Y:S02]  /*5470*/  LEA R16, R76, UR48, 0x4 ;  /* 0x000000304c107c11 */ /* 0x000fe4000f8e20ff */
[----:B--2---:R-:W2:Y:S02]  /*5480*/  SYNCS.PHASECHK.TRANS64.TRYWAIT P0, [R0+URZ+0x70], R3 ;  /* 0x00007003000075a7 */ /* 0x004ea400080011ff */
[----:B--2---:R-:W-:Y:S05]  /*5490*/  @!P0 BRA `(.L_x_99) ;  /* 0x0000003c00108947 */ /* 0x004fea0003800000 */
.L_x_189:
[----:B------:R-:W3:Y:S01]  /*54a0*/  LDC.64 R12, c[0x0][0xb10] ;  /* 0x0002c400ff0c7b82 */ /* 0x000ee20000000a00 */
[----:B------:R-:W4:Y:S01]  /*54b0*/  LDS.128 R16, [R16+0x100] ;  /* 0x0001000010107984 */ /* 0x000f220000000c00 */
[----:B-1----:R-:W-:Y:S01]  /*54c0*/  ISETP.NE.AND P1, PT, R27, 0x1, PT ;  /* 0x000000011b00780c */ /* 0x002fe20003f25270 */
[----:B--2---:R-:W-:Y:S01]  /*54d0*/  VIADD R0, R0, 0x80 ;  /* 0x0000008000007836 */ /* 0x004fe20000000000 */
[----:B------:R-:W-:Y:S04]  /*54e0*/  ISETP.GE.AND P0, PT, R26, 0x1, PT ;  /* 0x000000011a00780c */ /* 0x000fe80003f06270 */
[----:B------:R-:W1:Y:S01]  /*54f0*/  LDC.64 R10, c[0x0][0xb18] ;  /* 0x0002c600ff0a7b82 */ /* 0x000e620000000a00 */
[----:B------:R-:W-:Y:S01]  /*5500*/  PRMT R0, RZ, 0x654, R0 ;  /* 0x00000654ff007816 */ /* 0x000fe20000000000 */
[----:B------:R-:W-:Y:S01]  /*5510*/  @!PT LDS RZ, [RZ] ;  /* 0x00000000fffff984 */ /* 0x000fe20000000800 */
[----:B------:R-:W-:Y:S01]  /*5520*/  @!PT LDS RZ, [RZ] ;  /* 0x00000000fffff984 */ /* 0x000fe20000000800 */
[----:B------:R-:W-:Y:S01]  /*5530*/  @!PT LDS RZ, [RZ] ;  /* 0x00000000fffff984 */ /* 0x000fe20000000800 */
[----:B------:R-:W-:Y:S01]  /*5540*/  @!PT LDS RZ, [RZ] ;  /* 0x00000000fffff984 */ /* 0x000fe20000000800 */
[----:B------:R2:W-:Y:S06]  /*5550*/  MEMBAR.ALL.CTA ;  /* 0x0000000000007992 */ /* 0x0005ec0000008000 */
[----:B--2---:R-:W2:Y:S01]  /*5560*/  FENCE.VIEW.ASYNC.S ;  /* 0x00000000000073c6 */ /* 0x004ea20000000000 */
[----:B------:R-:W1:Y:S08]  /*5570*/  @!P1 LDC R14, c[0x0][0xb20] ;  /* 0x0002c800ff0e9b82 */ /* 0x000e700000000800 */
[----:B------:R-:W1:Y:S01]  /*5580*/  @!P1 LDC R9, c[0x0][0xb0c] ;  /* 0x0002c300ff099b82 */ /* 0x000e620000000800 */
[----:B--2---:R2:W-:Y:S01]  /*5590*/  SYNCS.ARRIVE.TRANS64.RED.A1T0 RZ, [R0+URZ], RZ ;  /* 0x000000ff00ff79a7 */ /* 0x0045e200081004ff */
[----:B----4-:R-:W-:Y:S04]  /*55a0*/  LOP3.LUT P4, RZ, R18, 0x1, RZ, 0xc0, !PT ;  /* 0x0000000112ff7812 */ /* 0x010fe8000788c0ff */
[----:B------:R-:W-:Y:S09]  /*55b0*/  P2R R73, PR, RZ, 0x10 ;  /* 0x00000010ff497803 */ /* 0x000ff20000000000 */
[----:B------:R-:W-:Y:S02]  /*55c0*/  @P4 MOV R31, R16 ;  /* 0x00000010001f4202 */ /* 0x000fe40000000f00 */
[----:B------:R-:W-:Y:S01]  /*55d0*/  @P4 LOP3.LUT R29, R17, 0xffff, RZ, 0xc0, !PT ;  /* 0x0000ffff111d4812 */ /* 0x000fe200078ec0ff */
[----:B--23--:R-:W-:Y:S06]  /*55e0*/  @!P0 BRA `(.L_x_100) ;  /* 0x0000000000a48947 */ /* 0x00cfec0003800000 */
[----:B------:R-:W-:Y:S01]  /*55f0*/  IMAD.HI.U32 R36, R62, R25, RZ ;  /* 0x000000193e247227 */ /* 0x000fe200078e00ff */
[----:B------:R-:W-:Y:S02]  /*5600*/  ISETP.NE.AND P0, PT, R24, 0x1, PT ;  /* 0x000000011800780c */ /* 0x000fe40003f05270 */
[----:B------:R-:W-:Y:S01]  /*5610*/  ISETP.NE.AND P2, PT, R26, 0x1, PT ;  /* 0x000000011a00780c */ /* 0x000fe20003f45270 */
[-C--:B------:R-:W-:Y:S01]  /*5620*/  IMAD.HI.U32 R34, R63, R56.reuse, RZ ;  /* 0x000000383f227227 */ /* 0x080fe200078e00ff */
[----:B------:R-:W-:Y:S02]  /*5630*/  SHF.R.U32.HI R37, RZ, R61, R36 ;  /* 0x0000003dff257219 */ /* 0x000fe40000011624 */
[----:B------:R-:W-:Y:S01]  /*5640*/  ISETP.NE.AND P3, PT, R28, 0x1, PT ;  /* 0x000000011c00780c */ /* 0x000fe20003f65270 */
[----:B------:R-:W-:Y:S01]  /*5650*/  IMAD.HI.U32 R40, R29, R25, RZ ;  /* 0x000000191d287227 */ /* 0x000fe200078e00ff */
[----:B------:R-:W-:Y:S02]  /*5660*/  SHF.R.U32.HI R34, RZ, R57, R34 ;  /* 0x00000039ff227219 */ /* 0x000fe40000011622 */
[----:B------:R-:W-:Y:S01]  /*5670*/  SEL R3, R62, R37, !P0 ;  /* 0x000000253e037207 */ /* 0x000fe20004000000 */
[----:B------:R-:W-:Y:S01]  /*5680*/  IMAD.HI.U32 R38, R31, R56, RZ ;  /* 0x000000381f267227 */ /* 0x000fe200078e00ff */
[----:B------:R-:W-:Y:S03]  /*5690*/  SEL R7, R63, R34, !P3 ;  /* 0x000000223f077207 */ /* 0x000fe60005800000 */
[-C--:B------:R-:W-:Y:S01]  /*56a0*/  IMAD.HI.U32 R34, R3, R22.reuse, RZ ;  /* 0x0000001603227227 */ /* 0x080fe200078e00ff */
[----:B------:R-:W-:Y:S03]  /*56b0*/  SHF.R.U32.HI R38, RZ, R57, R38 ;  /* 0x00000039ff267219 */ /* 0x000fe60000011626 */
[----:B------:R-:W-:Y:S01]  /*56c0*/  IMAD.HI.U32 R36, R7, R22, RZ ;  /* 0x0000001607247227 */ /* 0x000fe200078e00ff */
[----:B------:R-:W-:Y:S02]  /*56d0*/  @P2 SHF.R.U32.HI R3, RZ, R23, R34 ;  /* 0x00000017ff032219 */ /* 0x000fe40000011622 */
[----:B------:R-:W-:Y:S02]  /*56e0*/  SHF.R.U32.HI R34, RZ, R61, R40 ;  /* 0x0000003dff227219 */ /* 0x000fe40000011628 */
[----:B------:R-:W-:Y:S01]  /*56f0*/  @P2 SHF.R.U32.HI R7, RZ, R23, R36 ;  /* 0x00000017ff072219 */ /* 0x000fe20000011624 */
[C---:B------:R-:W-:Y:S01]  /*5700*/  IMAD R2, R26.reuse, R3, RZ ;  /* 0x000000031a027224 */ /* 0x040fe200078e02ff */
[----:B------:R-:W-:Y:S02]  /*5710*/  SEL R5, R29, R34, !P0 ;  /* 0x000000221d057207 */ /* 0x000fe40004000000 */
[----:B------:R-:W-:Y:S01]  /*5720*/  SEL R3, R31, R38, !P3 ;  /* 0x000000261f037207 */ /* 0x000fe20005800000 */
[----:B------:R-:W-:Y:S01]  /*5730*/  IMAD R4, R26, R7, RZ ;  /* 0x000000071a047224 */ /* 0x000fe200078e02ff */
[C---:B------:R-:W-:Y:S01]  /*5740*/  ISETP.GE.AND P0, PT, R5.reuse, R2, PT ;  /* 0x000000020500720c */ /* 0x040fe20003f06270 */
[----:B------:R-:W-:Y:S03]  /*5750*/  IMAD.HI.U32 R6, R5, R22, RZ ;  /* 0x0000001605067227 */ /* 0x000fe600078e00ff */
[----:B------:R-:W-:Y:S01]  /*5760*/  ISETP.GE.OR P0, PT, R3, R4, P0 ;  /* 0x000000040300720c */ /* 0x000fe20000706670 */
[----:B------:R-:W-:Y:S01]  /*5770*/  IMAD.MOV R4, RZ, RZ, -R3 ;  /* 0x000000ffff047224 */ /* 0x000fe200078e0a03 */
[-C--:B------:R-:W-:Y:S03]  /*5780*/  SHF.R.U32.HI R6, RZ, R23.reuse, R6 ;  /* 0x00000017ff067219 */ /* 0x080fe60000011606 */
[----:B------:R-:W-:Y:S01]  /*5790*/  IMAD R31, R28, R4, R31 ;  /* 0x000000041c1f7224 */ /* 0x000fe200078e021f */
[----:B------:R-:W-:Y:S05]  /*57a0*/  SEL R15, R5, R6, !P2 ;  /* 0x00000006050f7207 */ /* 0x000fea0005000000 */
[----:B------:R-:W-:Y:S02]  /*57b0*/  IMAD.MOV R6, RZ, RZ, -R15 ;  /* 0x000000ffff067224 */ /* 0x000fe400078e0a0f */
[C---:B------:R-:W-:Y:S04]  /*57c0*/  @!P0 IMAD.HI.U32 R2, R3.reuse, R22, RZ ;  /* 0x0000001603028227 */ /* 0x040fe800078e00ff */
[----:B------:R-:W-:Y:S01]  /*57d0*/  IMAD R6, R26, R6, R5 ;  /* 0x000000061a067224 */ /* 0x000fe200078e0205 */
[----:B------:R-:W-:Y:S04]  /*57e0*/  @!P0 SHF.R.U32.HI R2, RZ, R23, R2 ;  /* 0x00000017ff028219 */ /* 0x000fe80000011602 */
[----:B------:R-:W-:Y:S02]  /*57f0*/  @!P0 SEL R0, R3, R2, !P2 ;  /* 0x0000000203008207 */ /* 0x000fe40005000000 */
[----:B------:R-:W-:Y:S02]  /*5800*/  IADD3 R2, PT, PT, -R5, RZ, RZ ;  /* 0x000000ff05027210 */ /* 0x000fe40007ffe1ff */
[----:B------:R-:W-:Y:S01]  /*5810*/  @!P0 IADD3 R8, PT, PT, R15, -R0, RZ ;  /* 0x800000000f088210 */ /* 0x000fe20007ffe0ff */
[----:B------:R-:W-:Y:S02]  /*5820*/  @!P0 IMAD R0, R7, R6, R0 ;  /* 0x0000000607008224 */ /* 0x000fe400078e0200 */
[----:B------:R-:W-:Y:S02]  /*5830*/  IMAD R29, R24, R2, R29 ;  /* 0x00000002181d7224 */ /* 0x000fe400078e021d */
[----:B------:R-:W-:Y:S02]  /*5840*/  @!P0 IMAD R5, R8, R26, R3 ;  /* 0x0000001a08058224 */ /* 0x000fe400078e0203 */
[----:B------:R-:W-:Y:S04]  /*5850*/  @!P0 IMAD.MOV.U32 R3, RZ, RZ, R0 ;  /* 0x000000ffff038224 */ /* 0x000fe800078e0000 */
[----:B------:R-:W-:Y:S02]  /*5860*/  IMAD R31, R3, R28, R31 ;  /* 0x0000001c031f7224 */ /* 0x000fe400078e021f */
[----:B------:R-:W-:Y:S07]  /*5870*/  IMAD R29, R5, R24, R29 ;  /* 0x00000018051d7224 */ /* 0x000fee00078e021d */
.L_x_100:
[----:B-1----:R-:W-:Y:S01]  /*5880*/  @!P1 ISETP.NE.AND P0, PT, R10, 0x1, PT ;  /* 0x000000010a00980c */ /* 0x002fe20003f05270 */
[----:B------:R-:W-:Y:S01]  /*5890*/  @!P1 IMAD.HI.U32 R3, R29, R11, RZ ;  /* 0x0000000b1d039227 */ /* 0x000fe200078e00ff */
[----:B------:R-:W-:Y:S01]  /*58a0*/  R2UR UR42, R21 ;  /* 0x00000000152a72ca */ /* 0x000fe200000e0000 */
[----:B------:R-:W-:Y:S01]  /*58b0*/  BSSY.RECONVERGENT B6, `(.L_x_101) ;  /* 0x0000031000067945 */ /* 0x000fe20003800200 */
[----:B------:R-:W-:Y:S01]  /*58c0*/  R2UR UR41, R20 ;  /* 0x00000000142972ca */ /* 0x000fe200000e0000 */
[----:B------:R-:W-:Y:S01]  /*58d0*/  @!P1 IMAD.HI.U32 R0, R31, R12, RZ ;  /* 0x0000000c1f009227 */ /* 0x000fe200078e00ff */
[----:B------:R-:W-:Y:S02]  /*58e0*/  @!P1 SHF.R.U32.HI R2, RZ, R14, R3 ;  /* 0x0000000eff029219 */ /* 0x000fe40000011603 */
[----:B------:R-:W-:Y:S01]  /*58f0*/  @!P1 ISETP.NE.AND P2, PT, R9, 0x1, PT ;  /* 0x000000010900980c */ /* 0x000fe20003f45270 */
[----:B------:R-:W-:Y:S01]  /*5900*/  VIADD R76, R76, 0x1 ;  /* 0x000000014c4c7836 */ /* 0x000fe20000000000 */
[----:B------:R-:W-:Y:S02]  /*5910*/  @!P1 SEL R2, R29, R2, !P0 ;  /* 0x000000021d029207 */ /* 0x000fe40004000000 */
[----:B------:R-:W-:Y:S02]  /*5920*/  @!P1 SHF.R.U32.HI R0, RZ, R13, R0 ;  /* 0x0000000dff009219 */ /* 0x000fe40000011600 */
[----:B------:R-:W-:Y:S01]  /*5930*/  LOP3.LUT P0, RZ, R67, 0x90, RZ, 0xc0, !PT ;  /* 0x0000009043ff7812 */ /* 0x000fe2000780c0ff */
[----:B------:R-:W-:Y:S01]  /*5940*/  USHF.L.U32 UR42, UR42, 0x6, URZ ;  /* 0x000000062a2a7899 */ /* 0x000fe200080006ff */
[----:B------:R-:W-:Y:S01]  /*5950*/  @!P1 SEL R3, R31, R0, !P2 ;  /* 0x000000001f039207 */ /* 0x000fe20005000000 */
[----:B------:R-:W-:Y:S01]  /*5960*/  USHF.L.U32 UR41, UR41, 0x7, URZ ;  /* 0x0000000729297899 */ /* 0x000fe200080006ff */
[----:B------:R-:W-:Y:S03]  /*5970*/  @P4 SHF.R.U32.HI R68, RZ, 0x10, R17 ;  /* 0x00000010ff444819 */ /* 0x000fe60000011611 */
[----:B------:R-:W-:Y:S02]  /*5980*/  @!P1 IMAD.IADD R0, R2, 0x1, -R3 ;  /* 0x0000000102009824 */ /* 0x000fe400078e0a03 */
[----:B------:R-:W-:Y:S02]  /*5990*/  @!P1 IMAD.IADD R2, R3, 0x1, -R2 ;  /* 0x0000000103029824 */ /* 0x000fe400078e0a02 */
[----:B------:R-:W-:Y:S02]  /*59a0*/  @!P1 IMAD R31, R0, R9, R31 ;  /* 0x00000009001f9224 */ /* 0x000fe400078e021f */
[----:B------:R-:W-:Y:S01]  /*59b0*/  @!P1 IMAD R29, R2, R10, R29 ;  /* 0x0000000a021d9224 */ /* 0x000fe200078e021d */
[----:B------:R-:W-:Y:S06]  /*59c0*/  @!P0 BRA `(.L_x_102) ;  /* 0x00000000007c8947 */ /* 0x000fec0003800000 */
[----:B------:R-:W1:Y:S01]  /*59d0*/  LDCU.64 UR8, c[0x4][0x80] ;  /* 0x01001000ff0877ac */ /* 0x000e620008000a00 */
[----:B------:R-:W-:Y:S01]  /*59e0*/  MOV R2, 0x0 ;  /* 0x0000000000027802 */ /* 0x000fe20000000f00 */
[----:B------:R-:W-:Y:S02]  /*59f0*/  HFMA2 R12, -RZ, RZ, 0, 5.9604644775390625e-08 ;  /* 0x00000001ff0c7431 */ /* 0x000fe400000001ff */
[----:B------:R-:W-:Y:S01]  /*5a00*/  IMAD.MOV.U32 R8, RZ, RZ, 0x70 ;  /* 0x00000070ff087424 */ /* 0x000fe200078e00ff */
[----:B------:R2:W3:Y:S01]  /*5a10*/  LDC.64 R14, c[0x4][R2] ;  /* 0x01000000020e7b82 */ /* 0x0004e20000000a00 */
[----:B------:R-:W4:Y:S01]  /*5a20*/  LDCU.64 UR6, c[0x4][0x88] ;  /* 0x01001100ff0677ac */ /* 0x000f220008000a00 */
[----:B------:R-:W-:Y:S01]  /*5a30*/  IMAD.MOV.U32 R13, RZ, RZ, RZ ;  /* 0x000000ffff0d7224 */ /* 0x000fe200078e00ff */
[----:B------:R-:W2:Y:S01]  /*5a40*/  LDCU.64 UR4, c[0x4][0x8] ;  /* 0x01000100ff0477ac */ /* 0x000ea20008000a00 */
[----:B-1----:R-:W-:Y:S01]  /*5a50*/  MOV R5, UR9 ;  /* 0x0000000900057c02 */ /* 0x002fe20008000f00 */
[----:B------:R-:W-:Y:S01]  /*5a60*/  IMAD.U32 R4, RZ, RZ, UR8 ;  /* 0x00000008ff047e24 */ /* 0x000fe2000f8e00ff */
[----:B----4-:R-:W-:Y:S01]  /*5a70*/  MOV R7, UR7 ;  /* 0x0000000700077c02 */ /* 0x010fe20008000f00 */
[----:B------:R-:W-:Y:S01]  /*5a80*/  IMAD.U32 R6, RZ, RZ, UR6 ;  /* 0x00000006ff067e24 */ /* 0x000fe2000f8e00ff */
[----:B--2---:R-:W-:Y:S01]  /*5a90*/  MOV R11, UR5 ;  /* 0x00000005000b7c02 */ /* 0x004fe20008000f00 */
[----:B------:R-:W-:Y:S02]  /*5aa0*/  IMAD.U32 R10, RZ, RZ, UR4 ;  /* 0x00000004ff0a7e24 */ /* 0x000fe4000f8e00ff */
[----:B------:R-:W-:Y:S07]  /*5ab0*/  LEPC R20, `(.L_x_103) ;  /* 0x000000001014794e */ /* 0x000fee0000000000 */
[----:B---3-5:R-:W-:Y:S05]  /*5ac0*/  CALL.ABS.NOINC R14 ;  /* 0x000000000e007343 */ /* 0x028fea0003c00000 */
.L_x_103:
[----:B------:R-:W1:Y:S01]  /*5ad0*/  LDCU.64 UR8, c[0x4][0x80] ;  /* 0x01001000ff0877ac */ /* 0x000e620008000a00 */
[----:B------:R-:W2:Y:S01]  /*5ae0*/  LDC.64 R2, c[0x4][R2] ;  /* 0x0100000002027b82 */ /* 0x000ea20000000a00 */
[----:B------:R-:W-:Y:S02]  /*5af0*/  HFMA2 R12, -RZ, RZ, 0, 5.9604644775390625e-08 ;  /* 0x00000001ff0c7431 */ /* 0x000fe400000001ff */
[----:B------:R-:W-:Y:S02]  /*5b00*/  IMAD.MOV.U32 R8, RZ, RZ, 0x70 ;  /* 0x00000070ff087424 */ /* 0x000fe400078e00ff */
[----:B------:R-:W-:Y:S01]  /*5b10*/  IMAD.MOV.U32 R13, RZ, RZ, RZ ;  /* 0x000000ffff0d7224 */ /* 0x000fe200078e00ff */
[----:B------:R-:W3:Y:S01]  /*5b20*/  LDCU.64 UR6, c[0x4][0x88] ;  /* 0x01001100ff0677ac */ /* 0x000ee20008000a00 */
[----:B------:R-:W4:Y:S01]  /*5b30*/  LDCU.64 UR4, c[0x4][0x8] ;  /* 0x01000100ff0477ac */ /* 0x000f220008000a00 */
[----:B-1----:R-:W-:Y:S02]  /*5b40*/  MOV R4, UR8 ;  /* 0x0000000800047c02 */ /* 0x002fe40008000f00 */
[----:B------:R-:W-:Y:S02]  /*5b50*/  MOV R5, UR9 ;  /* 0x0000000900057c02 */ /* 0x000fe40008000f00 */
[----:B---3--:R-:W-:Y:S01]  /*5b60*/  MOV R7, UR7 ;  /* 0x0000000700077c02 */ /* 0x008fe20008000f00 */
[----:B------:R-:W-:Y:S01]  /*5b70*/  IMAD.U32 R6, RZ, RZ, UR6 ;  /* 0x00000006ff067e24 */ /* 0x000fe2000f8e00ff */
[----:B----4-:R-:W-:Y:S01]  /*5b80*/  MOV R11, UR5 ;  /* 0x00000005000b7c02 */ /* 0x010fe20008000f00 */
[----:B------:R-:W-:Y:S02]  /*5b90*/  IMAD.U32 R10, RZ, RZ, UR4 ;  /* 0x00000004ff0a7e24 */ /* 0x000fe4000f8e00ff */
[----:B------:R-:W-:Y:S07]  /*5ba0*/  LEPC R20, `(.L_x_102) ;  /* 0x000000001014794e */ /* 0x000fee0000000000 */
[----:B--2---:R-:W-:Y:S05]  /*5bb0*/  CALL.ABS.NOINC R2 ;  /* 0x0000000002007343 */ /* 0x004fea0003c00000 */
.L_x_102:
[----:B------:R-:W-:Y:S05]  /*5bc0*/  BSYNC.RECONVERGENT B6 ;  /* 0x0000000000067941 */ /* 0x000fea0003800200 */
.L_x_101:
[----:B------:R-:W-:Y:S01]  /*5bd0*/  ISETP.NE.U32.AND P4, PT, R54, RZ, PT ;  /* 0x000000ff3600720c */ /* 0x000fe20003f85070 */
[----:B------:R-:W-:Y:S01]  /*5be0*/  UISETP.NE.AND UP2, UPT, UR50, URZ, UPT ;  /* 0x000000ff3200728c */ /* 0x000fe2000bf45270 */
[----:B------:R-:W-:Y:S01]  /*5bf0*/  ISETP.NE.U32.AND P2, PT, RZ, UR38, PT ;  /* 0x00000026ff007c0c */ /* 0x000fe2000bf45070 */
[----:B------:R-:W-:Y:S01]  /*5c00*/  UISETP.NE.U32.AND UP1, UPT, UR44, URZ, UPT ;  /* 0x000000ff2c00728c */ /* 0x000fe2000bf25070 */
[----:B------:R-:W-:Y:S01]  /*5c10*/  ISETP.NE.AND.EX P4, PT, R55, RZ, PT, P4 ;  /* 0x000000ff3700720c */ /* 0x000fe20003f85340 */
[----:B------:R-:W-:Y:S01]  /*5c20*/  UPLOP3.LUT UP0, UPT, UPT, UPT, UPT, 0x40, 0x4 ;  /* 0x000000000004789c */ /* 0x000fe20003f0e870 */
[----:B------:R-:W-:Y:S01]  /*5c30*/  ISETP.NE.AND.EX P2, PT, RZ, UR39, PT, P2 ;  /* 0x00000027ff007c0c */ /* 0x000fe2000bf45320 */
[----:B------:R-:W-:Y:S01]  /*5c40*/  UISETP.NE.AND.EX UP1, UPT, UR45, URZ, UPT, UP1 ;  /* 0x000000ff2d00728c */ /* 0x000fe2000bf25310 */
[----:B------:R-:W-:Y:S04]  /*5c50*/  PLOP3.LUT P1, PT, PT, PT, UP2, 0x80, 0x8 ;  /* 0x000000000008781c */ /* 0x000fe80003f2f028 */
[----:B------:R-:W-:Y:S06]  /*5c60*/  @UP2 UPLOP3.LUT UP0, UPT, UPT, UPT, UP1, 0x80, 0x8 ;  /* 0x000000000008289c */ /* 0x000fec0003f0f010 */
[----:B------:R-:W-:Y:S01]  /*5c70*/  PLOP3.LUT P0, PT, PT, PT, UP0, 0x80, 0x8 ;  /* 0x000000000008781c */ /* 0x000fe20003f0f008 */
[----:B------:R-:W-:Y:S01]  /*5c80*/  @!UPT UIADD3 URZ, UPT, UPT, URZ, URZ, URZ ;  /* 0x000000fffffff290 */ /* 0x000fe2000fffe0ff */
[----:B------:R-:W-:Y:S11]  /*5c90*/  BRA.U !UP1, `(.L_x_104) ;  /* 0x0000000109387547 */ /* 0x000ff6000b800000 */
[----:B------:R-:W-:Y:S01]  /*5ca0*/  UISETP.NE.U32.AND UP0, UPT, UR38, URZ, UPT ;  /* 0x000000ff2600728c */ /* 0x000fe2000bf05070 */
[----:B------:R-:W-:Y:S02]  /*5cb0*/  HFMA2 R0, -RZ, RZ, 0, 5.9604644775390625e-08 ;  /* 0x00000001ff007431 */ /* 0x000fe400000001ff */
[----:B------:R-:W-:Y:S01]  /*5cc0*/  IMAD.MOV.U32 R59, RZ, RZ, 0x1 ;  /* 0x00000001ff3b7424 */ /* 0x000fe200078e00ff */
[----:B------:R-:W-:Y:S06]  /*5cd0*/  UISETP.NE.AND.EX UP0, UPT, UR39, URZ, UPT, UP0 ;  /* 0x000000ff2700728c */ /* 0x000fec000bf05300 */
[----:B------:R-:W-:Y:S05]  /*5ce0*/  PLOP3.LUT P3, PT, PT, PT, UP0, 0x80, 0x8 ;  /* 0x000000000008781c */ /* 0x000fea0003f6f008 */
[----:B------:R-:W1:Y:S01]  /*5cf0*/  @UP0 LDCU.64 UR6, c[0x0][0x888] ;  /* 0x00011100ff0607ac */ /* 0x000e620008000a00 */
[----:B------:R-:W-:Y:S07]  /*5d00*/  @UP0 UIMAD UR4, UR36, UR44, URZ ;  /* 0x0000002c240402a4 */ /* 0x000fee000f8e02ff */
[----:B------:R-:W-:Y:S01]  /*5d10*/  @!P3 PRMT R59, R0, 0x7610, R59 ;  /* 0x00007610003bb816 */ /* 0x000fe2000000003b */
[----:B-1----:R-:W-:Y:S03]  /*5d20*/  @UP0 UIMAD.WIDE UR6, UR4, 0x4, UR6 ;  /* 0x00000004040608a5 */ /* 0x002fe6000f8e0206 */
[----:B------:R-:W1:Y:S03]  /*5d30*/  @!UP0 LDCU UR4, c[0x0][0x880] ;  /* 0x00011000ff0487ac */ /* 0x000e660008000800 */
[----:B------:R-:W-:Y:S01]  /*5d40*/  IMAD.U32 R2, RZ, RZ, UR6 ;  /* 0x00000006ff027e24 */ /* 0x000fe2000f8e00ff */
[----:B------:R-:W-:Y:S05]  /*5d50*/  MOV R3, UR7 ;  /* 0x0000000700037c02 */ /* 0x000fea0008000f00 */
[----:B-----5:R2:W5:Y:S02]  /*5d60*/  @P3 LDG.E R35, desc[UR46][R2.64] ;  /* 0x0000002e02233981 */ /* 0x020564000c1e1900 */
[----:B-12---:R-:W-:Y:S02]  /*5d70*/  @!P3 IMAD.U32 R35, RZ, RZ, UR4 ;  /* 0x00000004ff23be24 */ /* 0x006fe4000f8e00ff */
.L_x_104:
[----:B------:R-:W-:Y:S05]  /*5d80*/  @!P4 BRA `(.L_x_105) ;  /* 0x000000000020c947 */ /* 0x000fea0003800000 */
[----:B------:R-:W-:Y:S04]  /*5d90*/  ISETP.NE.U32.AND P3, PT, R52, RZ, PT ;  /* 0x000000ff3400720c */ /* 0x000fe80003f65070 */
[----:B------:R-:W-:Y:S11]  /*5da0*/  ISETP.NE.AND.EX P3, PT, R53, RZ, PT, P3 ;  /* 0x000000ff3500720c */ /* 0x000ff60003f65330 */
[----:B------:R-:W-:Y:S02]  /*5db0*/  @!UPT UIADD3 URZ, UPT, UPT, URZ, URZ, URZ ;  /* 0x000000fffffff290 */ /* 0x000fe4000fffe0ff */
[----:B------:R-:W1:Y:S01]  /*5dc0*/  @P3 LDC.64 R2, c[0x0][0x8a8] ;  /* 0x00022a00ff023b82 */ /* 0x000e620000000a00 */
[----:B------:R-:W-:Y:S04]  /*5dd0*/  @P3 IMAD R0, R54, UR36, RZ ;  /* 0x0000002436003c24 */ /* 0x000fe8000f8e02ff */
[----:B-1----:R-:W-:Y:S05]  /*5de0*/  @P3 IMAD.WIDE R2, R0, 0x4, R2 ;  /* 0x0000000400023825 */ /* 0x002fea00078e0202 */
[----:B-----5:R1:W5:Y:S02]  /*5df0*/  @P3 LDG.E R32, desc[UR46][R2.64] ;  /* 0x0000002e02203981 */ /* 0x020364000c1e1900 */
[----:B-1----:R-:W2:Y:S02]  /*5e00*/  @!P3 LDC R32, c[0x0][0x8a0] ;  /* 0x00022800ff20bb82 */ /* 0x002ea40000000800 */
.L_x_105:
[----:B-----5:R-:W-:Y:S01]  /*5e10*/  FSETP.NEU.AND P3, PT, R35, RZ, PT ;  /* 0x000000ff2300720b */ /* 0x020fe20003f6d000 */
[----:B------:R-:W-:Y:S01]  /*5e20*/  IMAD.SHL.U32 R77, R64, 0x2, RZ ;  /* 0x00000002404d7824 */ /* 0x000fe200078e00ff */
[----:B------:R-:W-:Y:S01]  /*5e30*/  SEL R5, RZ, 0xffffffff, P2 ;  /* 0xffffffffff057807 */ /* 0x000fe20001000000 */
[----:B------:R-:W-:Y:S01]  /*5e40*/  BSSY B1, `(.L_x_106) ;  /* 0x0000034000017945 */ /* 0x000fe20003800000 */
[----:B------:R-:W-:Y:S01]  /*5e50*/  @P1 LOP3.LUT P2, RZ, R59, 0xff, RZ, 0xc0, !PT ;  /* 0x000000ff3bff1812 */ /* 0x000fe2000784c0ff */
[----:B------:R-:W-:Y:S01]  /*5e60*/  IMAD.MOV.U32 R39, RZ, RZ, 0x1 ;  /* 0x00000001ff277424 */ /* 0x000fe200078e00ff */
[----:B------:R-:W-:Y:S01]  /*5e70*/  @P1 SEL R0, RZ, 0xffffffff, P3 ;  /* 0xffffffffff001807 */ /* 0x000fe20001800000 */
[C---:B------:R-:W-:Y:S01]  /*5e80*/  IMAD R34, R30.reuse, 0x40, R33 ;  /* 0x000000401e227824 */ /* 0x040fe200078e0221 */
[----:B------:R-:W-:Y:S01]  /*5e90*/  LOP3.LUT R71, R71, 0x1, RZ, 0x3c, !PT ;  /* 0x0000000147477812 */ /* 0x000fe200078e3cff */
[----:B------:R-:W-:Y:S01]  /*5ea0*/  IMAD.MOV.U32 R38, RZ, RZ, RZ ;  /* 0x000000ffff267224 */ /* 0x000fe200078e00ff */
[----:B------:R-:W-:Y:S02]  /*5eb0*/  @P0 SEL R0, R5, R0, !P2 ;  /* 0x0000000005000207 */ /* 0x000fe40005000000 */
[----:B------:R-:W-:Y:S02]  /*5ec0*/  CS2R R50, SRZ ;  /* 0x0000000000327805 */ /* 0x000fe4000001ff00 */
[----:B------:R-:W-:Y:S02]  /*5ed0*/  LEA R74, R30, UR48, 0x3 ;  /* 0x000000301e4a7c11 */ /* 0x000fe4000f8e18ff */
[----:B------:R-:W-:Y:S02]  /*5ee0*/  CS2R R48, SRZ ;  /* 0x0000000000307805 */ /* 0x000fe4000001ff00 */
[----:B------:R-:W-:Y:S02]  /*5ef0*/  @P1 LOP3.LUT R0, R0, 0x1, RZ, 0xc0, !PT ;  /* 0x0000000100001812 */ /* 0x000fe400078ec0ff */
[----:B------:R-:W-:Y:S02]  /*5f00*/  CS2R R42, SRZ ;  /* 0x00000000002a7805 */ /* 0x000fe4000001ff00 */
[----:B------:R-:W-:Y:S02]  /*5f10*/  SHF.L.U32 R3, R70, 0x1f, RZ ;  /* 0x0000001f46037819 */ /* 0x000fe400000006ff */
[----:B------:R-:W-:Y:S02]  /*5f20*/  CS2R R40, SRZ ;  /* 0x0000000000287805 */ /* 0x000fe4000001ff00 */
[----:B------:R-:W-:Y:S01]  /*5f30*/  ISETP.NE.U32.OR P5, PT, R0, 0x1, !P1 ;  /* 0x000000010000780c */ /* 0x000fe20004fa5470 */
[----:B------:R-:W-:Y:S01]  /*5f40*/  VIADD R82, R77, UR48 ;  /* 0x000000304d527c36 */ /* 0x000fe20008000000 */
[----:B------:R-:W-:Y:S02]  /*5f50*/  PLOP3.LUT P2, PT, PT, PT, UP1, 0x80, 0x8 ;  /* 0x000000000008781c */ /* 0x000fe40003f4f018 */
[----:B------:R-:W-:Y:S02]  /*5f60*/  SEL R0, RZ, 0xffffffff, P3 ;  /* 0xffffffffff007807 */ /* 0x000fe40001800000 */
[----:B------:R-:W-:Y:S02]  /*5f70*/  LOP3.LUT P3, R75, R59, 0xff, RZ, 0xc0, !PT ;  /* 0x000000ff3b4b7812 */ /* 0x000fe4000786c0ff */
[----:B------:R-:W-:Y:S05]  /*5f80*/  P2R R78, PR, RZ, 0x20 ;  /* 0x00000020ff4e7803 */ /* 0x000fea0000000000 */
[----:B------:R-:W-:Y:S02]  /*5f90*/  @P5 SHF.L.U32 R2, R71, 0x1f, RZ ;  /* 0x0000001f47025819 */ /* 0x000fe400000006ff */
[----:B------:R-:W-:Y:S02]  /*5fa0*/  @P2 SEL R0, R5, R0, !P3 ;  /* 0x0000000005002207 */ /* 0x000fe40005800000 */
[----:B------:R-:W1:Y:S02]  /*5fb0*/  @P5 SYNCS.PHASECHK.TRANS64.TRYWAIT P1, [UR48+0x20], R2 ;  /* 0x00002002ff0055a7 */ /* 0x000e640008021130 */
[----:B------:R-:W-:Y:S04]  /*5fc0*/  LOP3.LUT R0, R0, 0x1, RZ, 0xc0, !PT ;  /* 0x0000000100007812 */ /* 0x000fe800078ec0ff */
[----:B------:R-:W-:Y:S04]  /*5fd0*/  ISETP.NE.U32.AND P4, PT, R0, 0x1, PT ;  /* 0x000000010000780c */ /* 0x000fe80003f85070 */
[----:B------:R-:W-:Y:S01]  /*5fe0*/  P2R R80, PR, RZ, 0x10 ;  /* 0x00000010ff507803 */ /* 0x000fe20000000000 */
[----:B------:R3:W4:Y:S01]  /*5ff0*/  SYNCS.PHASECHK.TRANS64.TRYWAIT P0, [R74+URZ+0x90], R3 ;  /* 0x000090034a0075a7 */ /* 0x00072200080011ff */
[----:B-1----:R-:W-:Y:S01]  /*6000*/  @P5 SEL R39, RZ, 0x1, !P1 ;  /* 0x00000001ff275807 */ /* 0x002fe20004800000 */
[----:B---3--:R-:W-:Y:S06]  /*6010*/  @!P5 BRA `(.L_x_107) ;  /* 0x000000000058d947 */ /* 0x008fec0003800000 */
[C---:B------:R-:W-:Y:S01]  /*6020*/  VIADD R0, R82.reuse, 0x200 ;  /* 0x0000020052007836 */ /* 0x040fe20000000000 */
[----:B------:R-:W-:Y:S01]  /*6030*/  LOP3.LUT P5, RZ, R65, 0x40, RZ, 0xc0, !PT ;  /* 0x0000004041ff7812 */ /* 0x000fe200078ac0ff */
[----:B------:R-:W-:Y:S01]  /*6040*/  BSSY B0, `(.L_x_108) ;  /* 0x000000e000007945 */ /* 0x000fe20003800000 */
[----:B------:R-:W-:Y:S01]  /*6050*/  ISETP.NE.AND P2, PT, R39, RZ, PT ;  /* 0x000000ff2700720c */ /* 0x000fe20003f45270 */
[----:B------:R-:W-:Y:S01]  /*6060*/  @P4 VIADD R2, R82, 0x210 ;  /* 0x0000021052024836 */ /* 0x000fe20000000000 */
[----:B------:R-:W-:Y:S01]  /*6070*/  PLOP3.LUT P1, PT, PT, PT, PT, 0x8, 0x80 ;  /* 0x000000000080781c */ /* 0x000fe20003f2e170 */
[----:B------:R-:W-:Y:S01]  /*6080*/  IMAD.MOV.U32 R51, RZ, RZ, RZ ;  /* 0x000000ffff337224 */ /* 0x000fe200078e00ff */
[----:B------:R-:W-:Y:S02]  /*6090*/  @P4 PLOP3.LUT P1, PT, P5, PT, PT, 0x80, 0x8 ;  /* 0x000000000008481c */ /* 0x000fe40002f2f070 */
[----:B------:R-:W-:Y:S02]  /*60a0*/  CS2R R48, SRZ ;  /* 0x0000000000307805 */ /* 0x000fe4000001ff00 */
[----:B------:R-:W-:Y:S02]  /*60b0*/  CS2R R42, SRZ ;  /* 0x00000000002a7805 */ /* 0x000fe4000001ff00 */
[----:B------:R-:W-:Y:S07]  /*60c0*/  CS2R R40, SRZ ;  /* 0x0000000000287805 */ /* 0x000fee000001ff00 */
[----:B------:R-:W-:Y:S01]  /*60d0*/  @P1 VIADD R2, R0, 0xfffffff0 ;  /* 0xfffffff000021836 */ /* 0x000fe20000000000 */
[----:B------:R-:W-:Y:S06]  /*60e0*/  @P2 BRA `(.L_x_109) ;  /* 0x00000000000c2947 */ /* 0x000fec0003800000 */
[----:B------:R-:W-:Y:S04]  /*60f0*/  SHF.L.U32 R5, R71, 0x1f, RZ ;  /* 0x0000001f47057819 */ /* 0x000fe800000006ff */
[----:B------:R-:W1:Y:S02]  /*6100*/  SYNCS.PHASECHK.TRANS64.TRYWAIT P1, [UR48+0x20], R5 ;  /* 0x00002005ff0075a7 */ /* 0x000e640008021130 */
[----:B-1----:R-:W-:Y:S05]  /*6110*/  @!P1 BRA `(.L_x_110) ;  /* 0x0000003000049947 */ /* 0x002fea0003800000 */
.L_x_109:
[----:B------:R-:W-:Y:S05]  /*6120*/  BSYNC B0 ;  /* 0x0000000000007941 */ /* 0x000fea0003800000 */
.L_x_108:
[----:B------:R-:W-:Y:S01]  /*6130*/  ISETP.NE.AND P1, PT, R80, RZ, PT ;  /* 0x000000ff5000720c */ /* 0x000fe20003f25270 */
[----:B------:R-:W-:Y:S11]  /*6140*/  HFMA2 R38, -RZ, RZ, 0, 5.9604644775390625e-08 ;  /* 0x00000001ff267431 */ /* 0x000ff600000001ff */
[----:B------:R-:W-:Y:S01]  /*6150*/  @!UPT UIADD3 URZ, UPT, UPT, URZ, URZ, URZ ;  /* 0x000000fffffff290 */ /* 0x000fe2000fffe0ff */
[----:B------:R3:W1:Y:S04]  /*6160*/  @P1 LDS.128 R48, [R2] ;  /* 0x0000000002301984 */ /* 0x0006680000000c00 */
[----:B------:R3:W1:Y:S02]  /*6170*/  @P1 LDS.128 R40, [R77+UR48+0x200] ;  /* 0x000200304d281984 */ /* 0x0006640008000c00 */
.L_x_107:
[----:B------:R-:W-:Y:S05]  /*6180*/  BSYNC B1 ;  /* 0x0000000000017941 */ /* 0x000fea0003800000 */
.L_x_106:
[----:B-1----:R-:W-:Y:S04]  /*6190*/  SHF.R.U32.HI R5, RZ, 0x15, R34 ;  /* 0x00000015ff057819 */ /* 0x002fe80000011622 */
[----:B------:R-:W-:Y:S01]  /*61a0*/  LOP3.LUT P1, RZ, R5, 0x3, R66, 0x48, !PT ;  /* 0x0000000305ff7812 */ /* 0x000fe20007824842 */
[----:B------:R-:W-:Y:S01]  /*61b0*/  @!UPT UIADD3 URZ, UPT, UPT, URZ, URZ, URZ ;  /* 0x000000fffffff290 */ /* 0x000fe2000fffe0ff */
[----:B----4-:R-:W-:Y:S11]  /*61c0*/  @P0 BRA `(.L_x_111) ;  /* 0x0000000000080947 */ /* 0x010ff60003800000 */
[----:B------:R-:W1:Y:S02]  /*61d0*/  SYNCS.PHASECHK.TRANS64.TRYWAIT P0, [R74+URZ+0x90], R3 ;  /* 0x000090034a0075a7 */ /* 0x000e6400080011ff */
[----:B-1----:R-:W-:Y:S05]  /*61e0*/  @!P0 BRA `(.L_x_112) ;  /* 0x0000002c00e88947 */ /* 0x002fea0003800000 */
.L_x_111:
[----:B------:R-:W-:Y:S05]  /*61f0*/  @!P1 BRA `(.L_x_113) ;  /* 0x0000000000409947 */ /* 0x000fea0003800000 */
[----:B------:R-:W4:Y:S01]  /*6200*/  LDCU.64 UR8, c[0x4][0x70] ;  /* 0x01000e00ff0877ac */ /* 0x000f220008000a00 */
[----:B-1----:R-:W-:Y:S01]  /*6210*/  MOV R3, 0x0 ;  /* 0x0000000000037802 */ /* 0x002fe20000000f00 */
[----:B------:R-:W-:Y:S02]  /*6220*/  HFMA2 R12, -RZ, RZ, 0, 5.9604644775390625e-08 ;  /* 0x00000001ff0c7431 */ /* 0x000fe400000001ff */
[----:B------:R-:W-:Y:S02]  /*6230*/  IMAD.MOV.U32 R8, RZ, RZ, 0x192 ;  /* 0x00000192ff087424 */ /* 0x000fe400078e00ff */
[----:B------:R-:W-:Y:S01]  /*6240*/  IMAD.MOV.U32 R13, RZ, RZ, RZ ;  /* 0x000000ffff0d7224 */ /* 0x000fe200078e00ff */
[----:B------:R-:W1:Y:S01]  /*6250*/  LDCU.64 UR6, c[0x4][0x78] ;  /* 0x01000f00ff0677ac */ /* 0x000e620008000a00 */
[----:B---3--:R-:W3:Y:S01]  /*6260*/  LDC.64 R2, c[0x4][R3] ;  /* 0x0100000003027b82 */ /* 0x008ee20000000a00 */
[----:B------:R-:W5:Y:S01]  /*6270*/  LDCU.64 UR4, c[0x4][0x10] ;  /* 0x01000200ff0477ac */ /* 0x000f620008000a00 */
[----:B----4-:R-:W-:Y:S01]  /*6280*/  MOV R5, UR9 ;  /* 0x0000000900057c02 */ /* 0x010fe20008000f00 */
[----:B------:R-:W-:Y:S01]  /*6290*/  IMAD.U32 R4, RZ, RZ, UR8 ;  /* 0x00000008ff047e24 */ /* 0x000fe2000f8e00ff */
[----:B-1----:R-:W-:Y:S01]  /*62a0*/  MOV R7, UR7 ;  /* 0x0000000700077c02 */ /* 0x002fe20008000f00 */
[----:B------:R-:W-:Y:S01]  /*62b0*/  IMAD.U32 R6, RZ, RZ, UR6 ;  /* 0x00000006ff067e24 */ /* 0x000fe2000f8e00ff */
[----:B-----5:R-:W-:Y:S01]  /*62c0*/  MOV R11, UR5 ;  /* 0x00000005000b7c02 */ /* 0x020fe20008000f00 */
[----:B------:R-:W-:Y:S02]  /*62d0*/  IMAD.U32 R10, RZ, RZ, UR4 ;  /* 0x00000004ff0a7e24 */ /* 0x000fe4000f8e00ff */
[----:B------:R-:W-:Y:S07]  /*62e0*/  LEPC R20, `(.L_x_113) ;  /* 0x000000001014794e */ /* 0x000fee0000000000 */
[----:B--23--:R-:W-:Y:S05]  /*62f0*/  CALL.ABS.NOINC R2 ;  /* 0x0000000002007343 */ /* 0x00cfea0003c00000 */
.L_x_113:
[----:B------:R-:W-:Y:S05]  /*6300*/  WARPSYNC.ALL ;  /* 0x0000000000007948 */ /* 0x000fea0003800000 */
[----:B------:R-:W-:Y:S01]  /*6310*/  R2UR UR4, R34 ;  /* 0x00000000220472ca */ /* 0x000fe200000e0000 */
[--C-:B------:R-:W-:Y:S01]  /*6320*/  HADD2.F32 R20, -RZ, R40.reuse.H0_H0 ;  /* 0x20000028ff147230 */ /* 0x100fe20000004100 */
[----:B------:R-:W-:Y:S01]  /*6330*/  MOV R81, 0x10 ;  /* 0x0000001000517802 */ /* 0x000fe20000000f00 */
[----:B------:R-:W-:Y:S01]  /*6340*/  HADD2.F32 R21, -RZ, R40.H1_H1 ;  /* 0x30000028ff157230 */ /* 0x000fe20000004100 */
[----:B------:R-:W-:Y:S01]  /*6350*/  LOP3.LUT P6, RZ, R65, 0x40, RZ, 0xc0, !PT ;  /* 0x0000004041ff7812 */ /* 0x000fe200078cc0ff */
[----:B------:R-:W-:Y:S01]  /*6360*/  HADD2.F32 R36, -RZ, R41.H1_H1 ;  /* 0x30000029ff247230 */ /* 0x000fe20000004100 */
[----:B------:R-:W-:Y:S01]  /*6370*/  ISETP.NE.AND P0, PT, R72, RZ, PT ;  /* 0x000000ff4800720c */ /* 0x000fe20003f05270 */
[----:B------:R-:W-:Y:S01]  /*6380*/  HADD2.F32 R37, -RZ, R43.H0_H0 ;  /* 0x2000002bff257230 */ /* 0x000fe20000004100 */
[----:B------:R-:W-:Y:S01]  /*6390*/  SEL R81, R81, 0xfffffff0, !P6 ;  /* 0xfffffff051517807 */ /* 0x000fe20007000000 */
[----:B------:R-:W-:Y:S03]  /*63a0*/  BSSY.RECONVERGENT B0, `(.L_x_114) ;  /* 0x000004f000007945 */ /* 0x000fe60003800200 */
[----:B------:R-:W-:Y:S01]  /*63b0*/  IADD3 R79, PT, PT, R82, R81, RZ ;  /* 0x00000051524f7210 */ /* 0x000fe20007ffe0ff */
[----:B------:R-:W2:Y:S02]  /*63c0*/  LDTM.x16 R4, tmem[UR4] ;  /* 0x00000004000479ee */ /* 0x000ea40008240000 */
[C---:B--2---:R-:W-:Y:S01]  /*63d0*/  FMUL R0, R32.reuse, R4 ;  /* 0x0000000420007220 */ /* 0x044fe20000400000 */
[C---:B---3--:R-:W-:Y:S01]  /*63e0*/  FMUL R2, R32.reuse, R5 ;  /* 0x0000000520027220 */ /* 0x048fe20000400000 */
[C---:B-1----:R-:W-:Y:S01]  /*63f0*/  FMUL R3, R32.reuse, R6 ;  /* 0x0000000620037220 */ /* 0x042fe20000400000 */
[C---:B------:R-:W-:Y:S01]  /*6400*/  FMUL R7, R32.reuse, R7 ;  /* 0x0000000720077220 */ /* 0x040fe20000400000 */
[C---:B------:R-:W-:Y:S01]  /*6410*/  FFMA R0, R35.reuse, R20, R0 ;  /* 0x0000001423007223 */ /* 0x040fe20000000000 */
[----:B------:R-:W-:Y:S02]  /*6420*/  HADD2.F32 R20, -RZ, R41.H0_H0 ;  /* 0x20000029ff147230 */ /* 0x000fe40000004100 */
[C---:B------:R-:W-:Y:S01]  /*6430*/  FFMA R2, R35.reuse, R21, R2 ;  /* 0x0000001523027223 */ /* 0x040fe20000000002 */
[--C-:B------:R-:W-:Y:S02]  /*6440*/  HADD2.F32 R21, -RZ, R42.reuse.H0_H0 ;  /* 0x2000002aff157230 */ /* 0x100fe40000004100 */
[C---:B------:R-:W-:Y:S01]  /*6450*/  FMUL R4, R32.reuse, R8 ;  /* 0x0000000820047220 */ /* 0x040fe20000400000 */
[C---:B------:R-:W-:Y:S01]  /*6460*/  FMUL R5, R32.reuse, R9 ;  /* 0x0000000920057220 */ /* 0x040fe20000400000 */
[C---:B------:R-:W-:Y:S01]  /*6470*/  FFMA R3, R35.reuse, R20, R3 ;  /* 0x0000001423037223 */ /* 0x040fe20000000003 */
[----:B------:R-:W-:Y:S02]  /*6480*/  HADD2.F32 R20, -RZ, R42.H1_H1 ;  /* 0x3000002aff147230 */ /* 0x000fe40000004100 */
[C---:B------:R-:W-:Y:S01]  /*6490*/  FFMA R7, R35.reuse, R36, R7 ;  /* 0x0000002423077223 */ /* 0x040fe20000000007 */
[C---:B------:R-:W-:Y:S01]  /*64a0*/  FMUL R6, R32.reuse, R10 ;  /* 0x0000000a20067220 */ /* 0x040fe20000400000 */
[----:B------:R-:W-:Y:S02]  /*64b0*/  HADD2.F32 R36, -RZ, R43.H1_H1 ;  /* 0x3000002bff247230 */ /* 0x000fe40000004100 */
[C---:B------:R-:W-:Y:S01]  /*64c0*/  FMUL R11, R32.reuse, R11 ;  /* 0x0000000b200b7220 */ /* 0x040fe20000400000 */
[C---:B------:R-:W-:Y:S01]  /*64d0*/  FFMA R4, R35.reuse, R21, R4 ;  /* 0x0000001523047223 */ /* 0x040fe20000000004 */
[C---:B------:R-:W-:Y:S01]  /*64e0*/  FFMA R5, R35.reuse, R20, R5 ;  /* 0x0000001423057223 */ /* 0x040fe20000000005 */
[C---:B------:R-:W-:Y:S01]  /*64f0*/  FFMA R6, R35.reuse, R37, R6 ;  /* 0x0000002523067223 */ /* 0x040fe20000000006 */
[--C-:B------:R-:W-:Y:S02]  /*6500*/  HADD2.F32 R20, -RZ, R48.reuse.H0_H0 ;  /* 0x20000030ff147230 */ /* 0x100fe40000004100 */
[C---:B------:R-:W-:Y:S01]  /*6510*/  FFMA R11, R35.reuse, R36, R11 ;  /* 0x00000024230b7223 */ /* 0x040fe2000000000b */
[C---:B------:R-:W-:Y:S01]  /*6520*/  FMUL R8, R32.reuse, R12 ;  /* 0x0000000c20087220 */ /* 0x040fe20000400000 */
[----:B------:R-:W-:Y:S02]  /*6530*/  HADD2.F32 R36, -RZ, R48.H1_H1 ;  /* 0x30000030ff247230 */ /* 0x000fe40000004100 */
[C---:B------:R-:W-:Y:S01]  /*6540*/  FMUL R9, R32.reuse, R13 ;  /* 0x0000000d20097220 */ /* 0x040fe20000400000 */
[--C-:B------:R-:W-:Y:S02]  /*6550*/  HADD2.F32 R21, -RZ, R49.reuse.H0_H0 ;  /* 0x20000031ff157230 */ /* 0x100fe40000004100 */
[C---:B------:R-:W-:Y:S01]  /*6560*/  FMUL R10, R32.reuse, R14 ;  /* 0x0000000e200a7220 */ /* 0x040fe20000400000 */
[C---:B------:R-:W-:Y:S01]  /*6570*/  FFMA R8, R35.reuse, R20, R8 ;  /* 0x0000001423087223 */ /* 0x040fe20000000008 */
[----:B------:R-:W-:Y:S02]  /*6580*/  HADD2.F32 R20, -RZ, R49.H1_H1 ;  /* 0x30000031ff147230 */ /* 0x000fe40000004100 */
[C---:B------:R-:W-:Y:S01]  /*6590*/  FFMA R9, R35.reuse, R36, R9 ;  /* 0x0000002423097223 */ /* 0x040fe20000000009 */
[C---:B------:R-:W-:Y:S01]  /*65a0*/  FMUL R15, R32.reuse, R15 ;  /* 0x0000000f200f7220 */ /* 0x040fe20000400000 */
[C---:B------:R-:W-:Y:S01]  /*65b0*/  FFMA R10, R35.reuse, R21, R10 ;  /* 0x00000015230a7223 */ /* 0x040fe2000000000a */
[--C-:B------:R-:W-:Y:S02]  /*65c0*/  HADD2.F32 R21, -RZ, R50.reuse.H0_H0 ;  /* 0x20000032ff157230 */ /* 0x100fe40000004100 */
[C---:B------:R-:W-:Y:S01]  /*65d0*/  FMUL R12, R32.reuse, R16 ;  /* 0x00000010200c7220 */ /* 0x040fe20000400000 */
[----:B------:R-:W-:Y:S02]  /*65e0*/  HADD2.F32 R36, -RZ, R50.H1_H1 ;  /* 0x30000032ff247230 */ /* 0x000fe40000004100 */
[C---:B------:R-:W-:Y:S01]  /*65f0*/  FFMA R15, R35.reuse, R20, R15 ;  /* 0x00000014230f7223 */ /* 0x040fe2000000000f */
[C---:B------:R-:W-:Y:S01]  /*6600*/  FMUL R13, R32.reuse, R17 ;  /* 0x00000011200d7220 */ /* 0x040fe20000400000 */
[--C-:B------:R-:W-:Y:S02]  /*6610*/  HADD2.F32 R37, -RZ, R51.reuse.H0_H0 ;  /* 0x20000033ff257230 */ /* 0x100fe40000004100 */
[C---:B------:R-:W-:Y:S01]  /*6620*/  FMUL R14, R32.reuse, R18 ;  /* 0x00000012200e7220 */ /* 0x040fe20000400000 */
[----:B------:R-:W-:Y:S02]  /*6630*/  HADD2.F32 R20, -RZ, R51.H1_H1 ;  /* 0x30000033ff147230 */ /* 0x000fe40000004100 */
[----:B------:R-:W-:Y:S01]  /*6640*/  FMUL R19, R32, R19 ;  /* 0x0000001320137220 */ /* 0x000fe20000400000 */
[----:B------:R-:W-:Y:S01]  /*6650*/  F2FP.F16.F32.PACK_AB R44, R2, R0 ;  /* 0x00000000022c723e */ /* 0x000fe200000000ff */
[----:B------:R-:W-:Y:S01]  /*6660*/  FFMA R12, R35, R21, R12 ;  /* 0x00000015230c7223 */ /* 0x000fe2000000000c */
[----:B------:R-:W-:Y:S01]  /*6670*/  F2FP.F16.F32.PACK_AB R45, R7, R3 ;  /* 0x00000003072d723e */ /* 0x000fe200000000ff */
[----:B------:R-:W-:Y:S01]  /*6680*/  FFMA R13, R35, R36, R13 ;  /* 0x00000024230d7223 */ /* 0x000fe2000000000d */
[----:B------:R-:W-:Y:S01]  /*6690*/  F2FP.F16.F32.PACK_AB R46, R5, R4 ;  /* 0x00000004052e723e */ /* 0x000fe200000000ff */
[----:B------:R-:W-:Y:S01]  /*66a0*/  FFMA R14, R35, R37, R14 ;  /* 0x00000025230e7223 */ /* 0x000fe2000000000e */
[----:B------:R-:W-:Y:S01]  /*66b0*/  F2FP.F16.F32.PACK_AB R47, R11, R6 ;  /* 0x000000060b2f723e */ /* 0x000fe200000000ff */
[----:B------:R-:W-:Y:S01]  /*66c0*/  FFMA R19, R35, R20, R19 ;  /* 0x0000001423137223 */ /* 0x000fe20000000013 */
[----:B------:R-:W-:Y:S02]  /*66d0*/  F2FP.F16.F32.PACK_AB R84, R9, R8 ;  /* 0x000000080954723e */ /* 0x000fe400000000ff */
[----:B------:R-:W-:Y:S01]  /*66e0*/  F2FP.F16.F32.PACK_AB R85, R15, R10 ;  /* 0x0000000a0f55723e */ /* 0x000fe200000000ff */
[----:B------:R1:W-:Y:S01]  /*66f0*/  STS.128 [R77+UR48+0x200], R44 ;  /* 0x0002002c4d007988 */ /* 0x0003e20008000c30 */
[----:B------:R-:W-:Y:S02]  /*6700*/  F2FP.F16.F32.PACK_AB R86, R13, R12 ;  /* 0x0000000c0d56723e */ /* 0x000fe400000000ff */
[----:B------:R-:W-:Y:S05]  /*6710*/  F2FP.F16.F32.PACK_AB R87, R19, R14 ;  /* 0x0000000e1357723e */ /* 0x000fea00000000ff */
[----:B------:R1:W-:Y:S01]  /*6720*/  STS.128 [R79+0x200], R84 ;  /* 0x000200544f007388 */ /* 0x0003e20000000c00 */
[----:B------:R-:W-:Y:S01]  /*6730*/  @!PT LDS RZ, [RZ] ;  /* 0x00000000fffff984 */ /* 0x000fe20000000800 */
[----:B------:R-:W-:Y:S01]  /*6740*/  @!PT LDS RZ, [RZ] ;  /* 0x00000000fffff984 */ /* 0x000fe20000000800 */
[----:B------:R-:W-:Y:S01]  /*6750*/  @!PT LDS RZ, [RZ] ;  /* 0x00000000fffff984 */ /* 0x000fe20000000800 */
[----:B------:R-:W-:Y:S01]  /*6760*/  @!PT LDS RZ, [RZ] ;  /* 0x00000000fffff984 */ /* 0x000fe20000000800 */
[----:B------:R2:W-:Y:S07]  /*6770*/  MEMBAR.ALL.CTA ;  /* 0x0000000000007992 */ /* 0x0005ee0000008000 */
[----:B--2---:R-:W2:Y:S02]  /*6780*/  FENCE.VIEW.ASYNC.S ;  /* 0x00000000000073c6 */ /* 0x004ea40000000000 */
[----:B--2---:R-:W-:Y:S06]  /*6790*/  BAR.SYNC.DEFER_BLOCKING 0x1, 0x80 ;  /* 0x0042000000007b1d */ /* 0x004fec0000010000 */
[----:B------:R-:W-:Y:S05]  /*67a0*/  @P0 BRA `(.L_x_115) ;  /* 0x0000000000380947 */ /* 0x000fea0003800000 */
[----:B------:R-:W-:Y:S02]  /*67b0*/  UIADD3 UR4, UPT, UPT, UR48, 0x200, URZ ;  /* 0x0000020030047890 */ /* 0x000fe4000fffe0ff */
[----:B------:R-:W-:Y:S01]  /*67c0*/  UIADD3 UR8, UP0, UPT, UR52, 0x680, URZ ;  /* 0x0000068034087890 */ /* 0x000fe2000ff1e0ff */
[----:B------:R-:W-:Y:S01]  /*67d0*/  UMOV UR43, UR36 ;  /* 0x00000024002b7c82 */ /* 0x000fe20008000000 */
[----:B------:R-:W-:Y:S02]  /*67e0*/  UIADD3 UR5, UPT, UPT, UR41, 0x40, URZ ;  /* 0x0000004029057890 */ /* 0x000fe4000fffe0ff */
[----:B------:R-:W-:Y:S01]  /*67f0*/  MOV R67, UR4 ;  /* 0x0000000400437c02 */ /* 0x000fe20008000f00 */
[----:B------:R-:W-:Y:S02]  /*6800*/  UIADD3.X UR9, UPT, UPT, URZ, UR53, URZ, UP0, !UPT ;  /* 0x00000035ff097290 */ /* 0x000fe400087fe4ff */
[----:B------:R-:W-:Y:S01]  /*6810*/  UIADD3 UR4, UPT, UPT, UR48, 0xa00, URZ ;  /* 0x00000a0030047890 */ /* 0x000fe2000fffe0ff */
[----:B------:R-:W-:Y:S01]  /*6820*/  R2UR UR40, R67 ;  /* 0x00000000432872ca */ /* 0x000fe200000e0000 */
[----:B------:R-:W-:Y:S01]  /*6830*/  UMOV UR6, UR42 ;  /* 0x0000002a00067c82 */ /* 0x000fe20008000000 */
[----:B------:R-:W-:Y:S11]  /*6840*/  UMOV UR7, UR36 ;  /* 0x0000002400077c82 */ /* 0x000ff60008000000 */
[----:B------:R2:W-:Y:S01]  /*6850*/  UTMASTG.3D [UR40], [UR8] ;  /* 0x00000028080073b5 */ /* 0x0005e20008010000 */
[----:B------:R2:W-:Y:S01]  /*6860*/  UTMASTG.3D [UR4], [UR8] ;  /* 0x00000004080073b5 */ /* 0x0005e20008010000 */
[----:B------:R0:W-:Y:S01]  /*6870*/  UTMACMDFLUSH ;  /* 0x00000000000079b7 */ /* 0x0001e20000000000 */
[----:B--2---:R-:W-:Y:S04]  /*6880*/  DEPBAR.LE SB0, 0x1 ;  /* 0x000080400000791a */ /* 0x004fe80000000000 */
.L_x_115:
[----:B------:R-:W-:Y:S05]  /*6890*/  BSYNC.RECONVERGENT B0 ;  /* 0x0000000000007941 */ /* 0x000fea0003800200 */
.L_x_114:
[----:B------:R-:W-:Y:S01]  /*68a0*/  BAR.SYNC.DEFER_BLOCKING 0x1, 0x80 ;  /* 0x0042000000007b1d */ /* 0x000fe20000010000 */
[----:B------:R-:W-:Y:S01]  /*68b0*/  ISETP.NE.AND P1, PT, R78, RZ, PT ;  /* 0x000000ff4e00720c */ /* 0x000fe20003f25270 */
[----:B------:R-:W-:Y:S01]  /*68c0*/  UISETP.NE.AND UP0, UPT, UR49, URZ, UPT ;  /* 0x000000ff3100728c */ /* 0x000fe2000bf05270 */
[----:B------:R-:W-:Y:S11]  /*68d0*/  LEA R3, R38, UR48, 0x3 ;  /* 0x0000003026037c11 */ /* 0x000ff6000f8e18ff */
[----:B------:R-:W-:Y:S01]  /*68e0*/  @P1 SHF.L.U32 R2, R71, 0x1f, RZ ;  /* 0x0000001f47021819 */ /* 0x000fe200000006ff */
[----:B------:R-:W-:Y:S06]  /*68f0*/  BRA.U !UP0, `(.L_x_116) ;  /* 0x0000000108247547 */ /* 0x000fec000b800000 */
[----:B------:R-:W-:Y:S01]  /*6900*/  IMAD.U32 R5, RZ, RZ, UR51 ;  /* 0x00000033ff057e24 */ /* 0x000fe2000f8e00ff */
[----:B------:R-:W-:Y:S01]  /*6910*/  MOV R0, UR37 ;  /* 0x0000002500007c02 */ /* 0x000fe20008000f00 */
[----:B------:R-:W-:Y:S03]  /*6920*/  UIADD3 UR51, UPT, UPT, UR51, 0x1, URZ ;  /* 0x0000000133337890 */ /* 0x000fe6000fffe0ff */
[----:B------:R-:W-:Y:S01]  /*6930*/  @P1 LEA R5, R5, UR48, 0x3 ;  /* 0x0000003005051c11 */ /* 0x000fe2000f8e18ff */
[----:B------:R-:W-:Y:S04]  /*6940*/  UISETP.NE.AND UP0, UPT, UR51, 0x4, UPT ;  /* 0x000000043300788c */ /* 0x000fe8000bf05270 */
[----:B------:R-:W-:Y:S01]  /*6950*/  @P1 VIADD R5, R5, 0x40 ;  /* 0x0000004005051836 */ /* 0x000fe20000000000 */
[----:B------:R-:W-:Y:S04]  /*6960*/  USEL UR51, UR51, URZ, UP0 ;  /* 0x000000ff33337287 */ /* 0x000fe80008000000 */
[----:B------:R-:W-:Y:S04]  /*6970*/  @P1 PRMT R0, R0, 0x654, R5 ;  /* 0x0000065400001816 */ /* 0x000fe80000000005 */
[----:B------:R2:W-:Y:S04]  /*6980*/  @P1 SYNCS.ARRIVE.TRANS64.RED.A1T0 RZ, [R0+URZ], RZ ;  /* 0x000000ff00ff19a7 */ /* 0x0005e800081004ff */
.L_x_116:
[----:B------:R-:W3:Y:S01]  /*6990*/  @P1 SYNCS.PHASECHK.TRANS64.TRYWAIT P0, [R3+URZ+0x20], R2 ;  /* 0x00002002030015a7 */ /* 0x000ee200080011ff */
[----:B------:R-:W-:Y:S01]  /*69a0*/  BSSY B1, `(.L_x_117) ;  /* 0x0000012000017945 */ /* 0x000fe20003800000 */
[----:B---3--:R-:W-:Y:S03]  /*69b0*/  @P1 SEL R39, RZ, 0x1, !P0 ;  /* 0x00000001ff271807 */ /* 0x008fe60004000000 */
[----:B------:R-:W-:Y:S05]  /*69c0*/  @!P1 BRA `(.L_x_118) ;  /* 0x00000000003c9947 */ /* 0x000fea0003800000 */
[----:B------:R-:W-:Y:S01]  /*69d0*/  ISETP.NE.AND P1, PT, R80, RZ, PT ;  /* 0x000000ff5000720c */ /* 0x000fe20003f25270 */
[----:B------:R-:W-:Y:S01]  /*69e0*/  BSSY B0, `(.L_x_119) ;  /* 0x0000009000007945 */ /* 0x000fe20003800000 */
[----:B------:R-:W-:Y:S11]  /*69f0*/  ISETP.NE.AND P0, PT, R39, RZ, PT ;  /* 0x000000ff2700720c */ /* 0x000ff60003f05270 */
[----:B------:R-:W-:Y:S05]  /*6a00*/  @P1 IMAD R4, R38, 0x1000, R77 ;  /* 0x0000100026041824 */ /* 0x000fea00078e024d */
[----:B------:R-:W-:Y:S05]  /*6a10*/  @P1 IADD3 R2, PT, PT, R4, UR48, RZ ;  /* 0x0000003004021c10 */ /* 0x000fea000fffe0ff */
[----:B------:R-:W-:Y:S01]  /*6a20*/  @P1 IMAD.IADD R2, R81, 0x1, R2 ;  /* 0x0000000151021824 */ /* 0x000fe200078e0202 */
[----:B------:R-:W-:Y:S06]  /*6a30*/  @P0 BRA `(.L_x_120) ;  /* 0x00000000000c0947 */ /* 0x000fec0003800000 */
[----:B--2---:R-:W-:Y:S04]  /*6a40*/  SHF.L.U32 R0, R71, 0x1f, RZ ;  /* 0x0000001f47007819 */ /* 0x004fe800000006ff */
[----:B------:R-:W2:Y:S02]  /*6a50*/  SYNCS.PHASECHK.TRANS64.TRYWAIT P0, [R3+URZ+0x20], R0 ;  /* 0x00002000030075a7 */ /* 0x000ea400080011ff */
[----:B--2---:R-:W-:Y:S05]  /*6a60*/  @!P0 BRA `(.L_x_121) ;  /* 0x0000002400dc8947 */ /* 0x004fea0003800000 */
.L_x_120:
[----:B------:R-:W-:Y:S05]  /*6a70*/  BSYNC B0 ;  /* 0x0000000000007941 */ /* 0x000fea0003800000 */
.L_x_119:
[----:B------:R-:W-:Y:S02]  /*6a80*/  ISETP.NE.AND P0, PT, R80, RZ, PT ;  /* 0x000000ff5000720c */ /* 0x000fe40003f05270 */
[----:B------:R-:W-:Y:S11]  /*6a90*/  IADD3 R38, PT, PT, R38, 0x1, RZ ;  /* 0x0000000126267810 */ /* 0x000ff60007ffe0ff */
[----:B------:R3:W4:Y:S04]  /*6aa0*/  @P0 LDS.128 R40, [R4+UR48+0x200] ;  /* 0x0002003004280984 */ /* 0x0007280008000c00 */
[----:B------:R3:W1:Y:S02]  /*6ab0*/  @P0 LDS.128 R48, [R2+0x200] ;  /* 0x0002000002300984 */ /* 0x0006640000000c00 */
.L_x_118:
[----:B------:R-:W-:Y:S05]  /*6ac0*/  BSYNC B1 ;  /* 0x0000000000017941 */ /* 0x000fea0003800000 */
.L_x_117:
[----:B--2---:R-:W-:Y:S05]  /*6ad0*/  VIADD R3, R34, 0x10 ;  /* 0x0000001022037836 */ /* 0x004fea0000000000 */
[----:B------:R-:W-:Y:S04]  /*6ae0*/  SHF.R.U32.HI R3, RZ, 0x15, R3 ;  /* 0x00000015ff037819 */ /* 0x000fe80000011603 */
[----:B------:R-:W-:Y:S11]  /*6af0*/  LOP3.LUT P0, RZ, R3, 0x3, R66, 0x48, !PT ;  /* 0x0000000303ff7812 */ /* 0x000ff60007804842 */
[----:B------:R-:W-:Y:S02]  /*6b00*/  @!UPT UIADD3 URZ, UPT, UPT, URZ, URZ, URZ ;  /* 0x000000fffffff290 */ /* 0x000fe4000fffe0ff */
[----:B------:R-:W-:Y:S05]  /*6b10*/  @!P0 BRA `(.L_x_122) ;  /* 0x0000000000408947 */ /* 0x000fea0003800000 */
[----:B------:R-:W2:Y:S01]  /*6b20*/  LDCU.64 UR8, c[0x4][0x70] ;  /* 0x01000e00ff0877ac */ /* 0x000ea20008000a00 */
[----:B------:R-:W-:Y:S01]  /*6b30*/  MOV R3, 0x0 ;  /* 0x0000000000037802 */ /* 0x000fe20000000f00 */
[----:B------:R-:W-:Y:S02]  /*6b40*/  HFMA2 R12, -RZ, RZ, 0, 5.9604644775390625e-08 ;  /* 0x00000001ff0c7431 */ /* 0x000fe400000001ff */
[----:B------:R-:W-:Y:S02]  /*6b50*/  IMAD.MOV.U32 R8, RZ, RZ, 0x192 ;  /* 0x00000192ff087424 */ /* 0x000fe400078e00ff */
[----:B------:R-:W-:Y:S01]  /*6b60*/  IMAD.MOV.U32 R13, RZ, RZ, RZ ;  /* 0x000000ffff0d7224 */ /* 0x000fe200078e00ff */
[----:B------:R-:W5:Y:S01]  /*6b70*/  LDCU.64 UR6, c[0x4][0x78] ;  /* 0x01000f00ff0677ac */ /* 0x000f620008000a00 */
[----:B---3--:R-:W3:Y:S01]  /*6b80*/  LDC.64 R2, c[0x4][R3] ;  /* 0x0100000003027b82 */ /* 0x008ee20000000a00 */
[----:B------:R-:W4:Y:S01]  /*6b90*/  LDCU.64 UR4, c[0x4][0x10] ;  /* 0x01000200ff0477ac */ /* 0x000f220008000a00 */
[----:B--2---:R-:W-:Y:S01]  /*6ba0*/  MOV R5, UR9 ;  /* 0x0000000900057c02 */ /* 0x004fe20008000f00 */
[----:B------:R-:W-:Y:S01]  /*6bb0*/  IMAD.U32 R4, RZ, RZ, UR8 ;  /* 0x00000008ff047e24 */ /* 0x000fe2000f8e00ff */
[----:B-----5:R-:W-:Y:S01]  /*6bc0*/  MOV R7, UR7 ;  /* 0x0000000700077c02 */ /* 0x020fe20008000f00 */
[----:B------:R-:W-:Y:S01]  /*6bd0*/  IMAD.U32 R6, RZ, RZ, UR6 ;  /* 0x00000006ff067e24 */ /* 0x000fe2000f8e00ff */
[----:B----4-:R-:W-:Y:S01]  /*6be0*/  MOV R11, UR5 ;  /* 0x00000005000b7c02 */ /* 0x010fe20008000f00 */
[----:B------:R-:W-:Y:S02]  /*6bf0*/  IMAD.U32 R10, RZ, RZ, UR4 ;  /* 0x00000004ff0a7e24 */ /* 0x000fe4000f8e00ff */
[----:B------:R-:W-:Y:S07]  /*6c00*/  LEPC R20, `(.L_x_122) ;  /* 0x000000001014794e */ /* 0x000fee0000000000 */
[----:B-1-3--:R-:W-:Y:S05]  /*6c10*/  CALL.ABS.NOINC R2 ;  /* 0x0000000002007343 */ /* 0x00afea0003c00000 */
.L_x_122:
[----:B------:R-:W-:Y:S01]  /*6c20*/  ISETP.NE.AND P6, PT, R78, RZ, PT ;  /* 0x000000ff4e00720c */ /* 0x000fe20003fc5270 */
[----:B------:R-:W-:Y:S05]  /*6c30*/  WARPSYNC.ALL ;  /* 0x0000000000007948 */ /* 0x000fea0003800000 */
[----:B------:R-:W-:Y:S01]  /*6c40*/  R2UR UR4, R34 ;  /* 0x00000000220472ca */ /* 0x000fe200000e0000 */
[--C-:B----4-:R-:W-:Y:S01]  /*6c50*/  HADD2.F32 R20, -RZ, R40.reuse.H0_H0 ;  /* 0x20000028ff147230 */ /* 0x110fe20000004100 */
[----:B------:R-:W-:Y:S01]  /*6c60*/  ISETP.NE.AND P0, PT, R72, RZ, PT ;  /* 0x000000ff4800720c */ /* 0x000fe20003f05270 */
[----:B------:R-:W-:Y:S01]  /*6c70*/  HADD2.F32 R21, -RZ, R40.H1_H1 ;  /* 0x30000028ff157230 */ /* 0x000fe20000004100 */
[----:B------:R-:W-:Y:S01]  /*6c80*/  MOV R82, UR51 ;  /* 0x0000003300527c02 */ /* 0x000fe20008000f00 */
[--C-:B------:R-:W-:Y:S01]  /*6c90*/  HADD2.F32 R36, -RZ, R41.reuse.H1_H1 ;  /* 0x30000029ff247230 */ /* 0x100fe20000004100 */
[----:B------:R-:W-:Y:S01]  /*6ca0*/  MOV R83, UR37 ;  /* 0x0000002500537c02 */ /* 0x000fe20008000f00 */
[----:B-1----:R-:W-:Y:S01]  /*6cb0*/  HADD2.F32 R37, -RZ, R48.H0_H0 ;  /* 0x20000030ff257230 */ /* 0x002fe20000004100 */
[----:B------:R-:W-:Y:S01]  /*6cc0*/  @P6 LEA R82, R82, UR48, 0x3 ;  /* 0x0000003052526c11 */ /* 0x000fe2000f8e18ff */
[----:B------:R-:W-:Y:S01]  /*6cd0*/  BSSY.RECONVERGENT B0, `(.L_x_123) ;  /* 0x0000052000007945 */ /* 0x000fe20003800200 */
[----:B------:R-:W-:Y:S02]  /*6ce0*/  @P6 SHF.L.U32 R88, R71, 0x1f, RZ ;  /* 0x0000001f47586819 */ /* 0x000fe400000006ff */
[----:B------:R-:W-:Y:S01]  /*6cf0*/  @P6 IADD3 R82, PT, PT, R82, 0x40, RZ ;  /* 0x0000004052526810 */ /* 0x000fe20007ffe0ff */
[----:B---3--:R-:W1:Y:S03]  /*6d00*/  LDTM.x16 R4, tmem[UR4+0x10] ;  /* 0x00001004000479ee */ /* 0x008e660008240000 */
[----:B------:R-:W-:Y:S02]  /*6d10*/  @P6 PRMT R82, R83, 0x654, R82 ;  /* 0x0000065453526816 */ /* 0x000fe40000000052 */
[----:B------:R-:W-:Y:S01]  /*6d20*/  LEA R83, R38, UR48, 0x3 ;  /* 0x0000003026537c11 */ /* 0x000fe2000f8e18ff */
[C---:B-1----:R-:W-:Y:S01]  /*6d30*/  FMUL R0, R32.reuse, R4 ;  /* 0x0000000420007220 */ /* 0x042fe20000400000 */
[C---:B------:R-:W-:Y:S01]  /*6d40*/  FMUL R2, R32.reuse, R5 ;  /* 0x0000000520027220 */ /* 0x040fe20000400000 */
[C---:B------:R-:W-:Y:S01]  /*6d50*/  FMUL R3, R32.reuse, R6 ;  /* 0x0000000620037220 */ /* 0x040fe20000400000 */
[C---:B------:R-:W-:Y:S01]  /*6d60*/  FMUL R7, R32.reuse, R7 ;  /* 0x0000000720077220 */ /* 0x040fe20000400000 */
[C---:B------:R-:W-:Y:S01]  /*6d70*/  FFMA R0, R35.reuse, R20, R0 ;  /* 0x0000001423007223 */ /* 0x040fe20000000000 */
[----:B------:R-:W-:Y:S02]  /*6d80*/  HADD2.F32 R20, -RZ, R41.H0_H0 ;  /* 0x20000029ff147230 */ /* 0x000fe40000004100 */
[C---:B------:R-:W-:Y:S01]  /*6d90*/  FFMA R2, R35.reuse, R21, R2 ;  /* 0x0000001523027223 */ /* 0x040fe20000000002 */
[C---:B------:R-:W-:Y:S01]  /*6da0*/  FMUL R4, R32.reuse, R8 ;  /* 0x0000000820047220 */ /* 0x040fe20000400000 */
[C---:B------:R-:W-:Y:S01]  /*6db0*/  FMUL R5, R32.reuse, R9 ;  /* 0x0000000920057220 */ /* 0x040fe20000400000 */
[--C-:B------:R-:W-:Y:S02]  /*6dc0*/  HADD2.F32 R21, -RZ, R43.reuse.H0_H0 ;  /* 0x2000002bff157230 */ /* 0x100fe40000004100 */
[C---:B------:R-:W-:Y:S01]  /*6dd0*/  FFMA R3, R35.reuse, R20, R3 ;  /* 0x0000001423037223 */ /* 0x040fe20000000003 */
[--C-:B------:R-:W-:Y:S02]  /*6de0*/  HADD2.F32 R20, -RZ, R42.reuse.H0_H0 ;  /* 0x2000002aff147230 */ /* 0x100fe40000004100 */
[C---:B------:R-:W-:Y:S01]  /*6df0*/  FFMA R7, R35.reuse, R36, R7 ;  /* 0x0000002423077223 */ /* 0x040fe20000000007 */
[C---:B------:R-:W-:Y:S01]  /*6e00*/  FMUL R6, R32.reuse, R10 ;  /* 0x0000000a20067220 */ /* 0x040fe20000400000 */
[----:B------:R-:W-:Y:S02]  /*6e10*/  HADD2.F32 R36, -RZ, R43.H1_H1 ;  /* 0x3000002bff247230 */ /* 0x000fe40000004100 */
[C---:B------:R-:W-:Y:S01]  /*6e20*/  FMUL R11, R32.reuse, R11 ;  /* 0x0000000b200b7220 */ /* 0x040fe20000400000 */
[C---:B------:R-:W-:Y:S01]  /*6e30*/  FFMA R4, R35.reuse, R20, R4 ;  /* 0x0000001423047223 */ /* 0x040fe20000000004 */
[----:B------:R-:W-:Y:S02]  /*6e40*/  HADD2.F32 R20, -RZ, R42.H1_H1 ;  /* 0x3000002aff147230 */ /* 0x000fe40000004100 */
[C---:B------:R-:W-:Y:S01]  /*6e50*/  FMUL R8, R32.reuse, R12 ;  /* 0x0000000c20087220 */ /* 0x040fe20000400000 */
[C---:B------:R-:W-:Y:S01]  /*6e60*/  FMUL R9, R32.reuse, R13 ;  /* 0x0000000d20097220 */ /* 0x040fe20000400000 */
[C---:B------:R-:W-:Y:S01]  /*6e70*/  FMUL R10, R32.reuse, R14 ;  /* 0x0000000e200a7220 */ /* 0x040fe20000400000 */
[C---:B------:R-:W-:Y:S01]  /*6e80*/  FMUL R15, R32.reuse, R15 ;  /* 0x0000000f200f7220 */ /* 0x040fe20000400000 */
[C---:B------:R-:W-:Y:S01]  /*6e90*/  FFMA R5, R35.reuse, R20, R5 ;  /* 0x0000001423057223 */ /* 0x040fe20000000005 */
[----:B------:R-:W-:Y:S02]  /*6ea0*/  HADD2.F32 R20, -RZ, R48.H1_H1 ;  /* 0x30000030ff147230 */ /* 0x000fe40000004100 */
[C---:B------:R-:W-:Y:S01]  /*6eb0*/  FFMA R6, R35.reuse, R21, R6 ;  /* 0x0000001523067223 */ /* 0x040fe20000000006 */
[C---:B------:R-:W-:Y:S01]  /*6ec0*/  FFMA R11, R35.reuse, R36, R11 ;  /* 0x00000024230b7223 */ /* 0x040fe2000000000b */
[C---:B------:R-:W-:Y:S01]  /*6ed0*/  FFMA R8, R35.reuse, R37, R8 ;  /* 0x0000002523087223 */ /* 0x040fe20000000008 */
[--C-:B------:R-:W-:Y:S02]  /*6ee0*/  HADD2.F32 R21, -RZ, R49.reuse.H0_H0 ;  /* 0x20000031ff157230 */ /* 0x100fe40000004100 */
[C---:B------:R-:W-:Y:S01]  /*6ef0*/  FFMA R9, R35.reuse, R20, R9 ;  /* 0x0000001423097223 */ /* 0x040fe20000000009 */
[----:B------:R-:W-:Y:S02]  /*6f00*/  HADD2.F32 R20, -RZ, R49.H1_H1 ;  /* 0x30000031ff147230 */ /* 0x000fe40000004100 */
[C---:B------:R-:W-:Y:S01]  /*6f10*/  FMUL R12, R32.reuse, R16 ;  /* 0x00000010200c7220 */ /* 0x040fe20000400000 */
[C---:B------:R-:W-:Y:S01]  /*6f20*/  FMUL R13, R32.reuse, R17 ;  /* 0x00000011200d7220 */ /* 0x040fe20000400000 */
[C---:B------:R-:W-:Y:S01]  /*6f30*/  FFMA R10, R35.reuse, R21, R10 ;  /* 0x00000015230a7223 */ /* 0x040fe2000000000a */
[--C-:B------:R-:W-:Y:S02]  /*6f40*/  HADD2.F32 R21, -RZ, R50.reuse.H0_H0 ;  /* 0x20000032ff157230 */ /* 0x100fe40000004100 */
[C---:B------:R-:W-:Y:S01]  /*6f50*/  FFMA R15, R35.reuse, R20, R15 ;  /* 0x00000014230f7223 */ /* 0x040fe2000000000f */
[----:B------:R-:W-:Y:S02]  /*6f60*/  HADD2.F32 R20, -RZ, R50.H1_H1 ;  /* 0x30000032ff147230 */ /* 0x000fe40000004100 */
[C---:B------:R-:W-:Y:S01]  /*6f70*/  FMUL R14, R32.reuse, R18 ;  /* 0x00000012200e7220 */ /* 0x040fe20000400000 */
[--C-:B------:R-:W-:Y:S02]  /*6f80*/  HADD2.F32 R37, -RZ, R51.reuse.H0_H0 ;  /* 0x20000033ff257230 */ /* 0x100fe40000004100 */
[----:B------:R-:W-:Y:S01]  /*6f90*/  FMUL R19, R32, R19 ;  /* 0x0000001320137220 */ /* 0x000fe20000400000 */
[----:B------:R-:W-:Y:S01]  /*6fa0*/  HADD2.F32 R36, -RZ, R51.H1_H1 ;  /* 0x30000033ff247230 */ /* 0x000fe20000004100 */
        /* <DEDUP_REMOVED lines=22> */
[----:B------:R-:W-:Y:S02]  /*7110*/  UIADD3 UR12, UP0, UPT, UR52, 0x680, URZ ;  /* 0x00000680340c7890 */ /* 0x000fe4000ff1e0ff */
[----:B------:R-:W-:Y:S02]  /*7120*/  UIADD3 UR9, UPT, UPT, UR41, 0x10, URZ ;  /* 0x0000001029097890 */ /* 0x000fe4000fffe0ff */
[----:B------:R-:W-:Y:S02]  /*7130*/  UIADD3 UR8, UPT, UPT, UR48, 0x1200, URZ ;  /* 0x0000120030087890 */ /* 0x000fe4000fffe0ff */
[----:B------:R-:W-:Y:S01]  /*7140*/  UIADD3.X UR13, UPT, UPT, URZ, UR53, URZ, UP0, !UPT ;  /* 0x00000035ff0d7290 */ /* 0x000fe200087fe4ff */
[----:B------:R-:W-:Y:S01]  /*7150*/  UMOV UR10, UR42 ;  /* 0x0000002a000a7c82 */ /* 0x000fe20008000000 */
[----:B------:R-:W-:Y:S01]  /*7160*/  UMOV UR11, UR36 ;  /* 0x00000024000b7c82 */ /* 0x000fe20008000000 */
[----:B------:R-:W-:Y:S02]  /*7170*/  UIADD3 UR5, UPT, UPT, UR41, 0x50, URZ ;  /* 0x0000005029057890 */ /* 0x000fe4000fffe0ff */
[----:B------:R-:W-:Y:S01]  /*7180*/  UIADD3 UR4, UPT, UPT, UR48, 0x1a00, URZ ;  /* 0x00001a0030047890 */ /* 0x000fe2000fffe0ff */
[----:B------:R-:W-:Y:S03]  /*7190*/  UMOV UR6, UR42 ;  /* 0x0000002a00067c82 */ /* 0x000fe60008000000 */
[----:B------:R2:W-:Y:S01]  /*71a0*/  UTMASTG.3D [UR8], [UR12] ;  /* 0x000000080c0073b5 */ /* 0x0005e20008010000 */
[----:B------:R-:W-:Y:S04]  /*71b0*/  UMOV UR7, UR36 ;  /* 0x0000002400077c82 */ /* 0x000fe80008000000 */
[----:B------:R2:W-:Y:S01]  /*71c0*/  UTMASTG.3D [UR4], [UR12] ;  /* 0x000000040c0073b5 */ /* 0x0005e20008010000 */
[----:B------:R0:W-:Y:S01]  /*71d0*/  UTMACMDFLUSH ;  /* 0x00000000000079b7 */ /* 0x0001e20000000000 */
[----:B--2---:R-:W-:Y:S04]  /*71e0*/  DEPBAR.LE SB0, 0x1 ;  /* 0x000080400000791a */ /* 0x004fe80000000000 */
.L_x_124:
[----:B------:R-:W-:Y:S05]  /*71f0*/  BSYNC.RECONVERGENT B0 ;  /* 0x0000000000007941 */ /* 0x000fea0003800200 */
.L_x_123:
[----:B------:R-:W-:Y:S01]  /*7200*/  BAR.SYNC.DEFER_BLOCKING 0x1, 0x80 ;  /* 0x0042000000007b1d */ /* 0x000fe20000010000 */
[----:B------:R-:W-:Y:S04]  /*7210*/  UIADD3 UR40, UPT, UPT, UR51, 0x1, URZ ;  /* 0x0000000133287890 */ /* 0x000fe8000fffe0ff */
[----:B------:R-:W-:Y:S04]  /*7220*/  UISETP.NE.AND UP0, UPT, UR40, 0x4, UPT ;  /* 0x000000042800788c */ /* 0x000fe8000bf05270 */
[----:B------:R-:W-:Y:S01]  /*7230*/  USEL UR40, UR40, URZ, UP0 ;  /* 0x000000ff28287287 */ /* 0x000fe20008000000 */
[----:B------:R2:W-:Y:S01]  /*7240*/  @P6 SYNCS.ARRIVE.TRANS64.RED.A1T0 RZ, [R82+URZ], RZ ;  /* 0x000000ff52ff69a7 */ /* 0x0005e200081004ff */
[----:B------:R-:W-:Y:S01]  /*7250*/  BSSY B1, `(.L_x_125) ;  /* 0x0000013000017945 */ /* 0x000fe20003800000 */
[----:B------:R-:W3:Y:S02]  /*7260*/  @P6 SYNCS.PHASECHK.TRANS64.TRYWAIT P0, [R83+URZ+0x20], R88 ;  /* 0x00002058530065a7 */ /* 0x000ee400080011ff */
[----:B---3--:R-:W-:Y:S01]  /*7270*/  @P6 SEL R39, RZ, 0x1, !P0 ;  /* 0x00000001ff276807 */ /* 0x008fe20004000000 */
[----:B--2---:R-:W-:Y:S06]  /*7280*/  @!P6 BRA `(.L_x_126) ;  /* 0x00000000003ce947 */ /* 0x004fec0003800000 */
[----:B------:R-:W-:Y:S01]  /*7290*/  ISETP.NE.AND P1, PT, R80, RZ, PT ;  /* 0x000000ff5000720c */ /* 0x000fe20003f25270 */
[----:B------:R-:W-:Y:S01]  /*72a0*/  BSSY B0, `(.L_x_127) ;  /* 0x0000009000007945 */ /* 0x000fe20003800000 */
[----:B------:R-:W-:Y:S11]  /*72b0*/  ISETP.NE.AND P0, PT, R39, RZ, PT ;  /* 0x000000ff2700720c */ /* 0x000ff60003f05270 */
[----:B------:R-:W-:Y:S05]  /*72c0*/  @P1 IMAD R2, R38, 0x1000, R77 ;  /* 0x0000100026021824 */ /* 0x000fea00078e024d */
[----:B------:R-:W-:Y:S05]  /*72d0*/  @P1 IADD3 R0, PT, PT, R2, UR48, RZ ;  /* 0x0000003002001c10 */ /* 0x000fea000fffe0ff */
[----:B------:R-:W-:Y:S01]  /*72e0*/  @P1 IMAD.IADD R0, R81, 0x1, R0 ;  /* 0x0000000151001824 */ /* 0x000fe200078e0200 */
[----:B------:R-:W-:Y:S06]  /*72f0*/  @P0 BRA `(.L_x_128) ;  /* 0x00000000000c0947 */ /* 0x000fec0003800000 */
[----:B------:R-:W-:Y:S04]  /*7300*/  SHF.L.U32 R4, R71, 0x1f, RZ ;  /* 0x0000001f47047819 */ /* 0x000fe800000006ff */
[----:B------:R-:W2:Y:S02]  /*7310*/  SYNCS.PHASECHK.TRANS64.TRYWAIT P0, [R83+URZ+0x20], R4 ;  /* 0x00002004530075a7 */ /* 0x000ea400080011ff */
[----:B--2---:R-:W-:Y:S05]  /*7320*/  @!P0 BRA `(.L_x_129) ;  /* 0x0000001c00c08947 */ /* 0x004fea0003800000 */
.L_x_128:
[----:B------:R-:W-:Y:S05]  /*7330*/  BSYNC B0 ;  /* 0x0000000000007941 */ /* 0x000fea0003800000 */
.L_x_127:
[----:B------:R-:W-:Y:S02]  /*7340*/  ISETP.NE.AND P0, PT, R80, RZ, PT ;  /* 0x000000ff5000720c */ /* 0x000fe40003f05270 */
[----:B------:R-:W-:Y:S11]  /*7350*/  IADD3 R38, PT, PT, R38, 0x1, RZ ;  /* 0x0000000126267810 */ /* 0x000ff60007ffe0ff */
[----:B------:R3:W4:Y:S04]  /*7360*/  @P0 LDS.128 R40, [R2+UR48+0x200] ;  /* 0x0002003002280984 */ /* 0x0007280008000c00 */
[----:B------:R3:W1:Y:S02]  /*7370*/  @P0 LDS.128 R48, [R0+0x200] ;  /* 0x0002000000300984 */ /* 0x0006640000000c00 */
.L_x_126:
[----:B------:R-:W-:Y:S05]  /*7380*/  BSYNC B1 ;  /* 0x0000000000017941 */ /* 0x000fea0003800000 */
.L_x_125:
[----:B------:R-:W-:Y:S05]  /*7390*/  VIADD R3, R34, 0x20 ;  /* 0x0000002022037836 */ /* 0x000fea0000000000 */
[----:B------:R-:W-:Y:S04]  /*73a0*/  SHF.R.U32.HI R3, RZ, 0x15, R3 ;  /* 0x00000015ff037819 */ /* 0x000fe80000011603 */
[----:B------:R-:W-:Y:S11]  /*73b0*/  LOP3.LUT P0, RZ, R3, 0x3, R66, 0x48, !PT ;  /* 0x0000000303ff7812 */ /* 0x000ff60007804842 */
[----:B------:R-:W-:Y:S02]  /*73c0*/  @!UPT UIADD3 URZ, UPT, UPT, URZ, URZ, URZ ;  /* 0x000000fffffff290 */ /* 0x000fe4000fffe0ff */
[----:B------:R-:W-:Y:S05]  /*73d0*/  @!P0 BRA `(.L_x_130) ;  /* 0x0000000000408947 */ /* 0x000fea0003800000 */
[----:B------:R-:W5:Y:S01]  /*73e0*/  LDCU.64 UR8, c[0x4][0x70] ;  /* 0x01000e00ff0877ac */ /* 0x000f620008000a00 */
[----:B------:R-:W-:Y:S01]  /*73f0*/  MOV R3, 0x0 ;  /* 0x0000000000037802 */ /* 0x000fe20000000f00 */
[----:B------:R-:W-:Y:S02]  /*7400*/  HFMA2 R12, -RZ, RZ, 0, 5.9604644775390625e-08 ;  /* 0x00000001ff0c7431 */ /* 0x000fe400000001ff */
[----:B------:R-:W-:Y:S02]  /*7410*/  IMAD.MOV.U32 R8, RZ, RZ, 0x192 ;  /* 0x00000192ff087424 */ /* 0x000fe400078e00ff */
[----:B------:R-:W-:Y:S01]  /*7420*/  IMAD.MOV.U32 R13, RZ, RZ, RZ ;  /* 0x000000ffff0d7224 */ /* 0x000fe200078e00ff */
[----:B------:R-:W4:Y:S01]  /*7430*/  LDCU.64 UR6, c[0x4][0x78] ;  /* 0x01000f00ff0677ac */ /* 0x000f220008000a00 */
[----:B---3--:R-:W3:Y:S01]  /*7440*/  LDC.64 R2, c[0x4][R3] ;  /* 0x0100000003027b82 */ /* 0x008ee20000000a00 */
[----:B------:R-:W1:Y:S01]  /*7450*/  LDCU.64 UR4, c[0x4][0x10] ;  /* 0x01000200ff0477ac */ /* 0x000e620008000a00 */
[----:B-----5:R-:W-:Y:S01]  /*7460*/  MOV R5, UR9 ;  /* 0x0000000900057c02 */ /* 0x020fe20008000f00 */
[----:B--2---:R-:W-:Y:S01]  /*7470*/  IMAD.U32 R4, RZ, RZ, UR8 ;  /* 0x00000008ff047e24 */ /* 0x004fe2000f8e00ff */
[----:B----4-:R-:W-:Y:S01]  /*7480*/  MOV R7, UR7 ;  /* 0x0000000700077c02 */ /* 0x010fe20008000f00 */
[----:B------:R-:W-:Y:S01]  /*7490*/  IMAD.U32 R6, RZ, RZ, UR6 ;  /* 0x00000006ff067e24 */ /* 0x000fe2000f8e00ff */
[----:B-1----:R-:W-:Y:S01]  /*74a0*/  MOV R11, UR5 ;  /* 0x00000005000b7c02 */ /* 0x002fe20008000f00 */
[----:B------:R-:W-:Y:S02]  /*74b0*/  IMAD.U32 R10, RZ, RZ, UR4 ;  /* 0x00000004ff0a7e24 */ /* 0x000fe4000f8e00ff */
[----:B------:R-:W-:Y:S07]  /*74c0*/  LEPC R20, `(.L_x_130) ;  /* 0x000000001014794e */ /* 0x000fee0000000000 */
[----:B---3--:R-:W-:Y:S05]  /*74d0*/  CALL.ABS.NOINC R2 ;  /* 0x0000000002007343 */ /* 0x008fea0003c00000 */
.L_x_130:
        /* <DEDUP_REMOVED lines=8> */
[----:B--2---:R-:W-:Y:S01]  /*7560*/  MOV R83, UR37 ;  /* 0x0000002500537c02 */ /* 0x004fe20008000f00 */
[----:B-1----:R-:W-:Y:S01]  /*7570*/  HADD2.F32 R37, -RZ, R48.H0_H0 ;  /* 0x20000030ff257230 */ /* 0x002fe20000004100 */
[----:B------:R-:W-:Y:S01]  /*7580*/  @P6 LEA R82, R82, UR48, 0x3 ;  /* 0x0000003052526c11 */ /* 0x000fe2000f8e18ff */
[----:B------:R-:W-:Y:S01]  /*7590*/  BSSY.RECONVERGENT B0, `(.L_x_131) ;  /* 0x0000052000007945 */ /* 0x000fe20003800200 */
[----:B------:R-:W-:Y:S02]  /*75a0*/  LEA R88, R38, UR48, 0x3 ;  /* 0x0000003026587c11 */ /* 0x000fe4000f8e18ff */
[----:B------:R-:W-:Y:S01]  /*75b0*/  @P6 IADD3 R82, PT, PT, R82, 0x40, RZ ;  /* 0x0000004052526810 */ /* 0x000fe20007ffe0ff */
[----:B------:R-:W3:Y:S03]  /*75c0*/  LDTM.x16 R4, tmem[UR4+0x20] ;  /* 0x00002004000479ee */ /* 0x000ee60008240000 */
[----:B------:R-:W-:Y:S02]  /*75d0*/  @P6 PRMT R82, R83, 0x654, R82 ;  /* 0x0000065453526816 */ /* 0x000fe40000000052 */
[----:B------:R-:W-:Y:S01]  /*75e0*/  @P6 SHF.L.U32 R83, R71, 0x1f, RZ ;  /* 0x0000001f47536819 */ /* 0x000fe200000006ff */
[C---:B---3--:R-:W-:Y:S01]  /*75f0*/  FMUL R0, R32.reuse, R4 ;  /* 0x0000000420007220 */ /* 0x048fe20000400000 */
        /* <DEDUP_REMOVED lines=75> */
.L_x_132:
[----:B------:R-:W-:Y:S05]  /*7ab0*/  BSYNC.RECONVERGENT B0 ;  /* 0x0000000000007941 */ /* 0x000fea0003800200 */
.L_x_131:
        /* <DEDUP_REMOVED lines=19> */
.L_x_136:
[----:B------:R-:W-:Y:S05]  /*7bf0*/  BSYNC B0 ;  /* 0x0000000000007941 */ /* 0x000fea0003800000 */
.L_x_135:
[----:B------:R-:W-:Y:S11]  /*7c00*/  ISETP.NE.AND P0, PT, R80, RZ, PT ;  /* 0x000000ff5000720c */ /* 0x000ff60003f05270 */
[----:B------:R-:W-:Y:S02]  /*7c10*/  @!UPT UIADD3 URZ, UPT, UPT, URZ, URZ, URZ ;  /* 0x000000fffffff290 */ /* 0x000fe4000fffe0ff */
[----:B------:R3:W4:Y:S04]  /*7c20*/  @P0 LDS.128 R40, [R38+UR48+0x200] ;  /* 0x0002003026280984 */ /* 0x0007280008000c00 */
[----:B------:R3:W1:Y:S02]  /*7c30*/  @P0 LDS.128 R48, [R81+0x200] ;  /* 0x0002000051300984 */ /* 0x0006640000000c00 */
.L_x_134:
[----:B------:R-:W-:Y:S05]  /*7c40*/  BSYNC B1 ;  /* 0x0000000000017941 */ /* 0x000fea0003800000 */
.L_x_133:
        /* <DEDUP_REMOVED lines=11> */
[----:B------:R-:W1:Y:S01]  /*7d00*/  LDC.64 R2, c[0x4][R3] ;  /* 0x0100000003027b82 */ /* 0x000e620000000a00 */
[----:B------:R-:W3:Y:S01]  /*7d10*/  LDCU.64 UR4, c[0x4][0x10] ;  /* 0x01000200ff0477ac */ /* 0x000ee20008000a00 */
[----:B--2---:R-:W-:Y:S01]  /*7d20*/  MOV R5, UR9 ;  /* 0x0000000900057c02 */ /* 0x004fe20008000f00 */
[----:B------:R-:W-:Y:S01]  /*7d30*/  IMAD.U32 R4, RZ, RZ, UR8 ;  /* 0x00000008ff047e24 */ /* 0x000fe2000f8e00ff */
[----:B-----5:R-:W-:Y:S01]  /*7d40*/  MOV R7, UR7 ;  /* 0x0000000700077c02 */ /* 0x020fe20008000f00 */
[----:B------:R-:W-:Y:S01]  /*7d50*/  IMAD.U32 R6, RZ, RZ, UR6 ;  /* 0x00000006ff067e24 */ /* 0x000fe2000f8e00ff */
[----:B---3--:R-:W-:Y:S01]  /*7d60*/  MOV R11, UR5 ;  /* 0x00000005000b7c02 */ /* 0x008fe20008000f00 */
[----:B------:R-:W-:Y:S02]  /*7d70*/  IMAD.U32 R10, RZ, RZ, UR4 ;  /* 0x00000004ff0a7e24 */ /* 0x000fe4000f8e00ff */
[----:B------:R-:W-:Y:S07]  /*7d80*/  LEPC R20, `(.L_x_138) ;  /* 0x000000001014794e */ /* 0x000fee0000000000 */
[----:B-1--4-:R-:W-:Y:S05]  /*7d90*/  CALL.ABS.NOINC R2 ;  /* 0x0000000002007343 */ /* 0x012fea0003c00000 */
.L_x_138:
[----:B------:R-:W-:Y:S01]  /*7da0*/  ISETP.NE.AND P0, PT, R72, RZ, PT ;  /* 0x000000ff4800720c */ /* 0x000fe20003f05270 */
[----:B------:R-:W-:Y:S05]  /*7db0*/  WARPSYNC.ALL ;  /* 0x0000000000007948 */ /* 0x000fea0003800000 */
[----:B------:R-:W-:Y:S01]  /*7dc0*/  R2UR UR4, R34 ;  /* 0x00000000220472ca */ /* 0x000fe200000e0000 */
[--C-:B----4-:R-:W-:Y:S01]  /*7dd0*/  HADD2.F32 R20, -RZ, R40.reuse.H0_H0 ;  /* 0x20000028ff147230 */ /* 0x110fe20000004100 */
[----:B------:R-:W-:Y:S01]  /*7de0*/  IADD3 R74, PT, PT, R74, 0xb0, RZ ;  /* 0x000000b04a4a7810 */ /* 0x000fe20007ffe0ff */
[----:B------:R-:W-:Y:S01]  /*7df0*/  HADD2.F32 R36, -RZ, R40.H1_H1 ;  /* 0x30000028ff247230 */ /* 0x000fe20000004100 */
[----:B------:R-:W-:Y:S01]  /*7e00*/  BSSY.RECONVERGENT B0, `(.L_x_139) ;  /* 0x0000053000007945 */ /* 0x000fe20003800200 */
[--C-:B------:R-:W-:Y:S01]  /*7e10*/  HADD2.F32 R21, -RZ, R41.reuse.H0_H0 ;  /* 0x20000029ff157230 */ /* 0x100fe20000004100 */
[----:B------:R-:W-:Y:S01]  /*7e20*/  LOP3.LUT R74, R74, 0xfefffff8, RZ, 0xc0, !PT ;  /* 0xfefffff84a4a7812 */ /* 0x000fe200078ec0ff */
[----:B---3--:R-:W-:Y:S02]  /*7e30*/  HADD2.F32 R38, -RZ, R41.H1_H1 ;  /* 0x30000029ff267230 */ /* 0x008fe40000004100 */
[--C-:B------:R-:W-:Y:S02]  /*7e40*/  HADD2.F32 R37, -RZ, R42.reuse.H0_H0 ;  /* 0x2000002aff257230 */ /* 0x100fe40000004100 */
[----:B------:R-:W-:Y:S02]  /*7e50*/  HADD2.F32 R40, -RZ, R42.H1_H1 ;  /* 0x3000002aff287230 */ /* 0x000fe40000004100 */
[----:B------:R-:W2:Y:S01]  /*7e60*/  LDTM.x16 R4, tmem[UR4+0x30] ;  /* 0x00003004000479ee */ /* 0x000ea20008240000 */
[----:B------:R-:W-:Y:S01]  /*7e70*/  NOP ;  /* 0x0000000000007918 */ /* 0x000fe20000000000 */
[----:B--2---:R2:W-:Y:S01]  /*7e80*/  SYNCS.ARRIVE.TRANS64.RED.A1T0 RZ, [R74+URZ], RZ ;  /* 0x000000ff4aff79a7 */ /* 0x0045e200081004ff */
[--C-:B------:R-:W-:Y:S02]  /*7e90*/  HADD2.F32 R39, -RZ, R43.reuse.H0_H0 ;  /* 0x2000002bff277230 */ /* 0x100fe40000004100 */
[----:B------:R-:W-:Y:S02]  /*7ea0*/  HADD2.F32 R42, -RZ, R43.H1_H1 ;  /* 0x3000002bff2a7230 */ /* 0x000fe40000004100 */
[--C-:B-1----:R-:W-:Y:S02]  /*7eb0*/  HADD2.F32 R41, -RZ, R48.reuse.H0_H0 ;  /* 0x20000030ff297230 */ /* 0x102fe40000004100 */
[----:B------:R-:W-:Y:S02]  /*7ec0*/  HADD2.F32 R43, -RZ, R48.H1_H1 ;  /* 0x30000030ff2b7230 */ /* 0x000fe40000004100 */
[--C-:B------:R-:W-:Y:S02]  /*7ed0*/  HADD2.F32 R44, -RZ, R49.reuse.H0_H0 ;  /* 0x20000031ff2c7230 */ /* 0x100fe40000004100 */
[----:B------:R-:W-:Y:S02]  /*7ee0*/  HADD2.F32 R46, -RZ, R49.H1_H1 ;  /* 0x30000031ff2e7230 */ /* 0x000fe40000004100 */
[--C-:B------:R-:W-:Y:S02]  /*7ef0*/  HADD2.F32 R45, -RZ, R50.reuse.H0_H0 ;  /* 0x20000032ff2d7230 */ /* 0x100fe40000004100 */
[----:B------:R-:W-:Y:S02]  /*7f00*/  HADD2.F32 R48, -RZ, R50.H1_H1 ;  /* 0x30000032ff307230 */ /* 0x000fe40000004100 */
[--C-:B------:R-:W-:Y:S02]  /*7f10*/  HADD2.F32 R47, -RZ, R51.reuse.H0_H0 ;  /* 0x20000033ff2f7230 */ /* 0x100fe40000004100 */
[----:B------:R-:W-:Y:S02]  /*7f20*/  HADD2.F32 R50, -RZ, R51.H1_H1 ;  /* 0x30000033ff327230 */ /* 0x000fe40000004100 */
[C---:B------:R-:W-:Y:S01]  /*7f30*/  FMUL R4, R32.reuse, R4 ;  /* 0x0000000420047220 */ /* 0x040fe20000400000 */
[C---:B------:R-:W-:Y:S01]  /*7f40*/  FMUL R5, R32.reuse, R5 ;  /* 0x0000000520057220 */ /* 0x040fe20000400000 */
[C---:B------:R-:W-:Y:S01]  /*7f50*/  FMUL R6, R32.reuse, R6 ;  /* 0x0000000620067220 */ /* 0x040fe20000400000 */
[C---:B------:R-:W-:Y:S01]  /*7f60*/  FMUL R7, R32.reuse, R7 ;  /* 0x0000000720077220 */ /* 0x040fe20000400000 */
[C---:B------:R-:W-:Y:S01]  /*7f70*/  FFMA R4, R35.reuse, R20, R4 ;  /* 0x0000001423047223 */ /* 0x040fe20000000004 */
        /* <DEDUP_REMOVED lines=21> */
[----:B------:R-:W-:Y:S01]  /*80d0*/  FFMA R15, R35, R46, R15 ;  /* 0x0000002e230f7223 */ /* 0x000fe2000000000f */
        /* <DEDUP_REMOVED lines=20> */
[----:B-1----:R-:W1:Y:S02]  /*8220*/  FENCE.VIEW.ASYNC.S ;  /* 0x00000000000073c6 */ /* 0x002e640000000000 */
[----:B-1----:R-:W-:Y:S06]  /*8230*/  BAR.SYNC.DEFER_BLOCKING 0x1, 0x80 ;  /* 0x0042000000007b1d */ /* 0x002fec0000010000 */
        /* <DEDUP_REMOVED lines=14> */
[----:B-1----:R-:W-:Y:S04]  /*8320*/  DEPBAR.LE SB0, 0x1 ;  /* 0x000080400000791a */ /* 0x002fe80000000000 */
.L_x_140:
[----:B------:R-:W-:Y:S05]  /*8330*/  BSYNC.RECONVERGENT B0 ;  /* 0x0000000000007941 */ /* 0x000fea0003800200 */
.L_x_139:
[----:B------:R-:W-:Y:S01]  /*8340*/  BAR.SYNC.DEFER_BLOCKING 0x1, 0x80 ;  /* 0x0042000000007b1d */ /* 0x000fe20000010000 */
[----:B------:R-:W-:Y:S01]  /*8350*/  UISETP.NE.AND UP0, UPT, UR49, -0x4, UPT ;  /* 0xfffffffc3100788c */ /* 0x000fe2000bf05270 */
[----:B------:R-:W-:Y:S08]  /*8360*/  IADD3 R0, PT, PT, R30, 0x1, RZ ;  /* 0x000000011e007810 */ /* 0x000ff00007ffe0ff */
[----:B------:R-:W-:Y:S05]  /*8370*/  BRA.U !UP0, `(.L_x_141) ;  /* 0x0000000108287547 */ /* 0x000fea000b800000 */
[----:B------:R-:W-:Y:S01]  /*8380*/  ISETP.NE.AND P0, PT, R78, RZ, PT ;  /* 0x000000ff4e00720c */ /* 0x000fe20003f05270 */
[----:B------:R-:W-:Y:S01]  /*8390*/  IMAD.U32 R3, RZ, RZ, UR51 ;  /* 0x00000033ff037e24 */ /* 0x000fe2000f8e00ff */
[----:B------:R-:W-:Y:S01]  /*83a0*/  UIADD3 UR51, UPT, UPT, UR51, 0x1, URZ ;  /* 0x0000000133337890 */ /* 0x000fe2000fffe0ff */
[----:B------:R-:W-:Y:S03]  /*83b0*/  IMAD.U32 R2, RZ, RZ, UR37 ;  /* 0x00000025ff027e24 */ /* 0x000fe6000f8e00ff */
[----:B------:R-:W-:Y:S04]  /*83c0*/  UISETP.NE.AND UP0, UPT, UR51, 0x4, UPT ;  /* 0x000000043300788c */ /* 0x000fe8000bf05270 */
[----:B------:R-:W-:Y:S03]  /*83d0*/  USEL UR51, UR51, URZ, UP0 ;  /* 0x000000ff33337287 */ /* 0x000fe60008000000 */
[----:B------:R-:W-:Y:S05]  /*83e0*/  @P0 LEA R3, R3, UR48, 0x3 ;  /* 0x0000003003030c11 */ /* 0x000fea000f8e18ff */
[----:B------:R-:W-:Y:S05]  /*83f0*/  @P0 VIADD R3, R3, 0x40 ;  /* 0x0000004003030836 */ /* 0x000fea0000000000 */
[----:B------:R-:W-:Y:S04]  /*8400*/  @P0 PRMT R2, R2, 0x654, R3 ;  /* 0x0000065402020816 */ /* 0x000fe80000000003 */
[----:B------:R1:W-:Y:S03]  /*8410*/  @P0 SYNCS.ARRIVE.TRANS64.RED.A1T0 RZ, [R2+URZ], RZ ;  /* 0x000000ff02ff09a7 */ /* 0x0003e600081004ff */
.L_x_141:
[----:B------:R-:W-:Y:S01]  /*8420*/  ISETP.NE.AND P2, PT, R73, RZ, PT ;  /* 0x000000ff4900720c */ /* 0x000fe20003f45270 */
[----:B------:R-:W-:Y:S01]  /*8430*/  UIADD3 UR49, UPT, UPT, UR49, 0x4, URZ ;  /* 0x0000000431317890 */ /* 0x000fe2000fffe0ff */
[----:B------:R-:W-:Y:S01]  /*8440*/  ISETP.NE.AND P0, PT, R76, 0x2, PT ;  /* 0x000000024c00780c */ /* 0x000fe20003f05270 */
[----:B------:R-:W-:Y:S01]  /*8450*/  IMAD.IADD R20, R29, 0x1, R58 ;  /* 0x000000011d147824 */ /* 0x000fe200078e023a */
[----:B------:R-:W-:Y:S01]  /*8460*/  ISETP.NE.AND P1, PT, R0, 0x4, PT ;  /* 0x000000040000780c */ /* 0x000fe20003f25270 */
[----:B------:R-:W-:Y:S01]  /*8470*/  IMAD.IADD R21, R31, 0x1, R60 ;  /* 0x000000011f157824 */ /* 0x000fe200078e023c */
[----:B-1----:R-:W-:Y:S02]  /*8480*/  SEL R2, RZ, 0x1, P0 ;  /* 0x00000001ff027807 */ /* 0x002fe40000000000 */
[----:B------:R-:W-:Y:S02]  /*8490*/  SEL R3, RZ, 0x1, P1 ;  /* 0x00000001ff037807 */ /* 0x000fe40000800000 */
[----:B------:R-:W-:Y:S02]  /*84a0*/  LOP3.LUT R69, R69, R2, RZ, 0x3c, !PT ;  /* 0x0000000245457212 */ /* 0x000fe400078e3cff */
[----:B------:R-:W-:Y:S02]  /*84b0*/  LOP3.LUT R70, R70, R3, RZ, 0x3c, !PT ;  /* 0x0000000346467212 */ /* 0x000fe400078e3cff */
[----:B------:R-:W-:Y:S02]  /*84c0*/  @P2 R2UR UR36, R68 ;  /* 0x00000000442422ca */ /* 0x000fe400000e0000 */
[----:B------:R-:W-:Y:S02]  /*84d0*/  SEL R76, R76, RZ, P0 ;  /* 0x000000ff4c4c7207 */ /* 0x000fe40000000000 */
[----:B------:R-:W-:Y:S01]  /*84e0*/  SEL R30, R0, RZ, P1 ;  /* 0x000000ff001e7207 */ /* 0x000fe20000800000 */
[----:B------:R-:W-:Y:S10]  /*84f0*/  @P2 BRA `(.L_x_142) ;  /* 0xffffffcc00d42947 */ /* 0x000ff4000383ffff */
[----:B------:R-:W-:-:S09]  /*8500*/  UISETP.NE.AND UP0, UPT, UR50, URZ, UPT ;  /* 0x000000ff3200728c */ /* 0x000fd2000bf05270 */
[----:B------:R-:W-:Y:S05]  /*8510*/  BRA.U !UP0, `(.L_x_143) ;  /* 0x0000000108487547 */ /* 0x000fea000b800000 */
[----:B------:R-:W1:Y:S02]  /*8520*/  LDCU.64 UR4, c[0x0][0x890] ;  /* 0x00011200ff0477ac */ /* 0x000e640008000a00 */
[----:B-1----:R-:W-:-:S04]  /*8530*/  UISETP.NE.U32.AND UP0, UPT, UR4, URZ, UPT ;  /* 0x000000ff0400728c */ /* 0x002fc8000bf05070 */
[----:B------:R-:W-:-:S09]  /*8540*/  UISETP.NE.AND.EX UP0, UPT, UR5, URZ, UPT, UP0 ;  /* 0x000000ff0500728c */ /* 0x000fd2000bf05300 */
[----:B------:R-:W-:Y:S05]  /*8550*/  BRA.U UP0, `(.L_x_144) ;  /* 0x00000001000c7547 */ /* 0x000fea000b800000 */
[----:B------:R-:W-:-:S13]  /*8560*/  FSETP.NEU.AND P0, PT, R35, RZ, PT ;  /* 0x000000ff2300720b */ /* 0x000fda0003f0d000 */
[----:B------:R-:W-:Y:S05]  /*8570*/  @!P0 EXIT ;  /* 0x000000000000894d */ /* 0x000fea0003800000 */
[----:B------:R-:W-:Y:S05]  /*8580*/  BRA `(.L_x_143) ;  /* 0x00000000002c7947 */ /* 0x000fea0003800000 */
.L_x_144:
[----:B------:R-:W-:Y:S01]  /*8590*/  ISETP.NE.AND P0, PT, R75, RZ, PT ;  /* 0x000000ff4b00720c */ /* 0x000fe20003f05270 */
[----:B------:R-:W-:-:S12]  /*85a0*/  BSSY.RECONVERGENT B0, `(.L_x_143) ;  /* 0x0000009000007945 */ /* 0x000fd80003800200 */
[----:B------:R-:W-:Y:S05]  /*85b0*/  @P0 BRA `(.L_x_145) ;  /* 0x0000000000140947 */ /* 0x000fea0003800000 */
[----:B------:R-:W1:Y:S02]  /*85c0*/  LDCU.64 UR4, c[0x0][0x888] ;  /* 0x00011100ff0477ac */ /* 0x000e640008000a00 */
[----:B-1----:R-:W-:-:S04]  /*85d0*/  ISETP.NE.U32.AND P0, PT, RZ, UR4, PT ;  /* 0x00000004ff007c0c */ /* 0x002fc8000bf05070 */
[----:B------:R-:W-:-:S13]  /*85e0*/  ISETP.NE.AND.EX P0, PT, RZ, UR5, PT, P0 ;  /* 0x00000005ff007c0c */ /* 0x000fda000bf05300 */
[----:B------:R-:W-:Y:S05]  /*85f0*/  @!P0 EXIT ;  /* 0x000000000000894d */ /* 0x000fea0003800000 */
[----:B------:R-:W-:Y:S05]  /*8600*/  BRA `(.L_x_146) ;  /* 0x0000000000087947 */ /* 0x000fea0003800000 */
.L_x_145:
[----:B------:R-:W-:-:S13]  /*8610*/  FSETP.NEU.AND P0, PT, R35, RZ, PT ;  /* 0x000000ff2300720b */ /* 0x000fda0003f0d000 */
[----:B------:R-:W-:Y:S05]  /*8620*/  @!P0 EXIT ;  /* 0x000000000000894d */ /* 0x000fea0003800000 */
.L_x_146:
[----:B------:R-:W-:Y:S05]  /*8630*/  BSYNC.RECONVERGENT B0 ;  /* 0x0000000000007941 */ /* 0x000fea0003800200 */
.L_x_143:
[----:B------:R-:W-:Y:S01]  /*8640*/  ULEA UR4, UR51, UR48, 0x3 ;  /* 0x0000003033047291 */ /* 0x000fe2000f8e18ff */
[----:B------:R-:W-:-:S04]  /*8650*/  DEPBAR.LE SB0, 0x0 ;  /* 0x000080000000791a */ /* 0x000fc80000000000 */
[----:B------:R-:W-:-:S04]  /*8660*/  UIADD3 UR4, UPT, UPT, UR4, 0x40, URZ ;  /* 0x0000004004047890 */ /* 0x000fc8000fffe0ff */
[----:B------:R-:W-:-:S09]  /*8670*/  UPRMT UR4, UR37, 0x654, UR4 ;  /* 0x0000065425047896 */ /* 0x000fd20008000004 */
[----:B------:R-:W-:Y:S01]  /*8680*/  SYNCS.ARRIVE.TRANS64.RED.A1T0 RZ, [UR4], RZ ;  /* 0x000000ffffff79a7 */ /* 0x000fe20008100404 */
[----:B------:R-:W-:Y:S05]  /*8690*/  EXIT ;  /* 0x000000000000794d */ /* 0x000fea0003800000 */
.L_x_24:
[----:B--2---:R2:W4:Y:S02]  /*86a0*/  SYNCS.PHASECHK.TRANS64.TRYWAIT P0, [R3+URZ+0xe0], R2 ;  /* 0x0000e002030075a7 */ /* 0x00452400080011ff */
[----:B----4-:R-:W-:Y:S05]  /*86b0*/  @!P0 NANOSLEEP.SYNCS 0x989680 ;  /* 0x009896800000895d */ /* 0x010fea0003900000 */
[----:B------:R-:W4:Y:S02]  /*86c0*/  @!P0 SYNCS.PHASECHK.TRANS64 P0, [R3+URZ+0xe0], R2 ;  /* 0x0000e002030085a7 */ /* 0x000f2400080010ff */
[----:B----4-:R-:W-:Y:S05]  /*86d0*/  @!P0 BRA `(.L_x_24) ;  /* 0xfffffffc00f08947 */ /* 0x010fea000383ffff */
[----:B------:R-:W-:Y:S05]  /*86e0*/  BRA `(.L_x_147) ;  /* 0xffffff9000387947 */ /* 0x000fea000383ffff */
.L_x_27:
[----:B-1----:R-:W-:-:S07]  /*86f0*/  MOV R2, UR33 ;  /* 0x0000002100027c02 */ /* 0x002fce0008000f00 */
.L_x_148:
[----:B-1----:R1:W2:Y:S02]  /*8700*/  SYNCS.PHASECHK.TRANS64.TRYWAIT P0, [R2+URZ+0x10], R5 ;  /* 0x00001005020075a7 */ /* 0x0022a400080011ff */
[----:B--2---:R-:W-:Y:S05]  /*8710*/  @!P0 NANOSLEEP.SYNCS 0x989680 ;  /* 0x009896800000895d */ /* 0x004fea0003900000 */
[----:B------:R-:W2:Y:S02]  /*8720*/  @!P0 SYNCS.PHASECHK.TRANS64 P0, [R2+URZ+0x10], R5 ;  /* 0x00001005020085a7 */ /* 0x000ea400080010ff */
[----:B--2---:R-:W-:Y:S05]  /*8730*/  @!P0 BRA `(.L_x_148) ;  /* 0xfffffffc00f08947 */ /* 0x004fea000383ffff */
[----:B------:R-:W-:Y:S05]  /*8740*/  BRA `(.L_x_26) ;  /* 0xffffff90009c7947 */ /* 0x000fea000383ffff */
.L_x_34:
[----:B-1----:R-:W-:-:S07]  /*8750*/  MOV R2, UR17 ;  /* 0x0000001100027c02 */ /* 0x002fce0008000f00 */
.L_x_149:
[----:B-1----:R1:W2:Y:S02]  /*8760*/  SYNCS.PHASECHK.TRANS64.TRYWAIT P0, [R2+URZ+0x10], R5 ;  /* 0x00001005020075a7 */ /* 0x0022a400080011ff */
[----:B--2---:R-:W-:Y:S05]  /*8770*/  @!P0 NANOSLEEP.SYNCS 0x989680 ;  /* 0x009896800000895d */ /* 0x004fea0003900000 */
[----:B------:R-:W2:Y:S02]  /*8780*/  @!P0 SYNCS.PHASECHK.TRANS64 P0, [R2+URZ+0x10], R5 ;  /* 0x00001005020085a7 */ /* 0x000ea400080010ff */
[----:B--2---:R-:W-:Y:S05]  /*8790*/  @!P0 BRA `(.L_x_149) ;  /* 0xfffffffc00f08947 */ /* 0x004fea000383ffff */
[----:B------:R-:W-:Y:S05]  /*87a0*/  BRA `(.L_x_33) ;  /* 0xffffff9400547947 */ /* 0x000fea000383ffff */
.L_x_39:
[----:B-1----:R1:W2:Y:S02]  /*87b0*/  SYNCS.PHASECHK.TRANS64.TRYWAIT P0, [R2+URZ+0x70], R3 ;  /* 0x00007003020075a7 */ /* 0x0022a400080011ff */
[----:B--2---:R-:W-:Y:S05]  /*87c0*/  @!P0 NANOSLEEP.SYNCS 0x989680 ;  /* 0x009896800000895d */ /* 0x004fea0003900000 */
[----:B------:R-:W2:Y:S02]  /*87d0*/  @!P0 SYNCS.PHASECHK.TRANS64 P0, [R2+URZ+0x70], R3 ;  /* 0x00007003020085a7 */ /* 0x000ea400080010ff */
[----:B--2---:R-:W-:Y:S05]  /*87e0*/  @!P0 BRA `(.L_x_39) ;  /* 0xfffffffc00f08947 */ /* 0x004fea000383ffff */
[----:B------:R-:W-:Y:S05]  /*87f0*/  BRA `(.L_x_150) ;  /* 0xffffff9400f47947 */ /* 0x000fea000383ffff */
.L_x_43:
[----:B---3--:R-:W-:-:S07]  /*8800*/  MOV R0, UR4 ;  /* 0x0000000400007c02 */ /* 0x008fce0008000f00 */
.L_x_151:
[----:B-1----:R1:W2:Y:S02]  /*8810*/  SYNCS.PHASECHK.TRANS64.TRYWAIT P0, [R0+URZ], R3 ;  /* 0x00000003000075a7 */ /* 0x0022a400080011ff */
[----:B--2---:R-:W-:Y:S05]  /*8820*/  @!P0 NANOSLEEP.SYNCS 0x989680 ;  /* 0x009896800000895d */ /* 0x004fea0003900000 */
[----:B------:R-:W2:Y:S02]  /*8830*/  @!P0 SYNCS.PHASECHK.TRANS64 P0, [R0+URZ], R3 ;  /* 0x00000003000085a7 */ /* 0x000ea400080010ff */
[----:B--2---:R-:W-:Y:S05]  /*8840*/  @!P0 BRA `(.L_x_151) ;  /* 0xfffffffc00f08947 */ /* 0x004fea000383ffff */
[----:B------:R-:W-:Y:S05]  /*8850*/  BRA `(.L_x_152) ;  /* 0xffffff9c00647947 */ /* 0x000fea000383ffff */
.L_x_46:
[----:B-1----:R1:W2:Y:S02]  /*8860*/  SYNCS.PHASECHK.TRANS64.TRYWAIT P0, [R0+URZ+0xd0], R5 ;  /* 0x0000d005000075a7 */ /* 0x0022a400080011ff */
[----:B--2---:R-:W-:Y:S05]  /*8870*/  @!P0 NANOSLEEP.SYNCS 0x989680 ;  /* 0x009896800000895d */ /* 0x004fea0003900000 */
[----:B------:R-:W2:Y:S02]  /*8880*/  @!P0 SYNCS.PHASECHK.TRANS64 P0, [R0+URZ+0xd0], R5 ;  /* 0x0000d005000085a7 */ /* 0x000ea400080010ff */
[----:B--2---:R-:W-:Y:S05]  /*8890*/  @!P0 BRA `(.L_x_46) ;  /* 0xfffffffc00f08947 */ /* 0x004fea000383ffff */
[----:B------:R-:W-:Y:S05]  /*88a0*/  BRA `(.L_x_153) ;  /* 0xffffff9c00c47947 */ /* 0x000fea000383ffff */
.L_x_47:
[----:B------:R-:W-:-:S07]  /*88b0*/  MOV R0, UR5 ;  /* 0x0000000500007c02 */ /* 0x000fce0008000f00 */
.L_x_154:
[----:B-1----:R1:W2:Y:S02]  /*88c0*/  SYNCS.PHASECHK.TRANS64.TRYWAIT P0, [R0+URZ+0x80], R7 ;  /* 0x00008007000075a7 */ /* 0x0022a400080011ff */
[----:B--2---:R-:W-:Y:S05]  /*88d0*/  @!P0 NANOSLEEP.SYNCS 0x989680 ;  /* 0x009896800000895d */ /* 0x004fea0003900000 */
[----:B------:R-:W2:Y:S02]  /*88e0*/  @!P0 SYNCS.PHASECHK.TRANS64 P0, [R0+URZ+0x80], R7 ;  /* 0x00008007000085a7 */ /* 0x000ea400080010ff */
[----:B--2---:R-:W-:Y:S05]  /*88f0*/  @!P0 BRA `(.L_x_154) ;  /* 0xfffffffc00f08947 */ /* 0x004fea000383ffff */
[----:B------:R-:W-:Y:S05]  /*8900*/  BRA `(.L_x_155) ;  /* 0xffffff9c00d47947 */ /* 0x000fea000383ffff */
.L_x_48:
[----:B-1----:R1:W2:Y:S02]  /*8910*/  SYNCS.PHASECHK.TRANS64.TRYWAIT P1, [R0+URZ+0x70], R5 ;  /* 0x00007005000075a7 */ /* 0x0022a400080211ff */
[----:B--2---:R-:W-:Y:S05]  /*8920*/  @!P1 NANOSLEEP.SYNCS 0x989680 ;  /* 0x009896800000995d */ /* 0x004fea0003900000 */
[----:B------:R-:W2:Y:S02]  /*8930*/  @!P1 SYNCS.PHASECHK.TRANS64 P1, [R0+URZ+0x70], R5 ;  /* 0x00007005000095a7 */ /* 0x000ea400080210ff */
[----:B--2---:R-:W-:Y:S05]  /*8940*/  @!P1 BRA `(.L_x_48) ;  /* 0xfffffffc00f09947 */ /* 0x004fea000383ffff */
[----:B------:R-:W-:Y:S05]  /*8950*/  BRA `(.L_x_156) ;  /* 0xffffffa000047947 */ /* 0x000fea000383ffff */
.L_x_51:
[----:B------:R-:W-:-:S07]  /*8960*/  MOV R0, UR5 ;  /* 0x0000000500007c02 */ /* 0x000fce0008000f00 */
.L_x_157:
[----:B-1----:R1:W2:Y:S02]  /*8970*/  SYNCS.PHASECHK.TRANS64.TRYWAIT P0, [R0+URZ+0x80], R3 ;  /* 0x00008003000075a7 */ /* 0x0022a400080011ff */
[----:B--2---:R-:W-:Y:S05]  /*8980*/  @!P0 NANOSLEEP.SYNCS 0x989680 ;  /* 0x009896800000895d */ /* 0x004fea0003900000 */
[----:B------:R-:W2:Y:S02]  /*8990*/  @!P0 SYNCS.PHASECHK.TRANS64 P0, [R0+URZ+0x80], R3 ;  /* 0x00008003000085a7 */ /* 0x000ea400080010ff */
[----:B--2---:R-:W-:Y:S05]  /*89a0*/  @!P0 BRA `(.L_x_157) ;  /* 0xfffffffc00f08947 */ /* 0x004fea000383ffff */
[----:B------:R-:W-:Y:S05]  /*89b0*/  BRA `(.L_x_50) ;  /* 0xffffffa000587947 */ /* 0x000fea000383ffff */
.L_x_60:
[----:B-1----:R-:W-:-:S04]  /*89c0*/  MOV R4, UR6 ;  /* 0x0000000600047c02 */ /* 0x002fc80008000f00 */
[----:B------:R1:W2:Y:S03]  /*89d0*/  SYNCS.PHASECHK.TRANS64.TRYWAIT P0, [R4+URZ+0x8], R5 ;  /* 0x00000805040075a7 */ /* 0x0002a600080011ff */
[----:B--2---:R-:W-:Y:S05]  /*89e0*/  @!P0 NANOSLEEP.SYNCS 0x989680 ;  /* 0x009896800000895d */ /* 0x004fea0003900000 */
[----:B------:R-:W2:Y:S02]  /*89f0*/  @!P0 SYNCS.PHASECHK.TRANS64 P0, [R4+URZ+0x8], R5 ;  /* 0x00000805040085a7 */ /* 0x000ea400080010ff */
[----:B--2---:R-:W-:Y:S05]  /*8a00*/  @!P0 BRA `(.L_x_60) ;  /* 0xfffffffc00ec8947 */ /* 0x004fea000383ffff */
[----:B------:R-:W-:Y:S05]  /*8a10*/  BRA `(.L_x_59) ;  /* 0xffffffa4000c7947 */ /* 0x000fea000383ffff */
.L_x_62:
[----:B------:R-:W-:Y:S01]  /*8a20*/  BSSY B0, `(.L_x_158) ;  /* 0x0000006000007945 */ /* 0x000fe20003800000 */
[----:B------:R-:W-:-:S07]  /*8a30*/  MOV R15, 0xffffffff ;  /* 0xffffffff000f7802 */ /* 0x000fce0000000f00 */
[----:B-1---5:R-:W-:Y:S05]  /*8a40*/  WARPSYNC.COLLECTIVE R15, `(.L_x_159) ;  /* 0x000000000f0c7348 */ /* 0x022fea0003c00000 */
[----:B------:R-:W-:Y:S02]  /*8a50*/  ELECT P6, UR79, PT ;  /* 0x00000000004f782f */ /* 0x000fe400038c0000 */
[----:B------:R-:W-:Y:S01]  /*8a60*/  MOV R14, UR79 ;  /* 0x0000004f000e7c02 */ /* 0x000fe20008000f00 */
[----:B-1---5:R-:W-:Y:S10]  /*8a70*/  ENDCOLLECTIVE ;  /* 0x000000000000791b */ /* 0x022ff40003800000 */
.L_x_159:
[----:B------:R-:W-:Y:S05]  /*8a80*/  BSYNC B0 ;  /* 0x0000000000007941 */ /* 0x000fea0003800000 */
.L_x_158:
[----:B------:R-:W-:Y:S05]  /*8a90*/  BRA `(.L_x_160) ;  /* 0xffffffa4003c7947 */ /* 0x000fea000383ffff */
.L_x_64:
[----:B-1----:R-:W-:-:S04]  /*8aa0*/  MOV R2, UR6 ;  /* 0x0000000600027c02 */ /* 0x002fc80008000f00 */
[----:B------:R1:W2:Y:S03]  /*8ab0*/  SYNCS.PHASECHK.TRANS64.TRYWAIT P0, [R2+URZ+0x8], R3 ;  /* 0x00000803020075a7 */ /* 0x0002a600080011ff */
[----:B--2---:R-:W-:Y:S05]  /*8ac0*/  @!P0 NANOSLEEP.SYNCS 0x989680 ;  /* 0x009896800000895d */ /* 0x004fea0003900000 */
[----:B------:R-:W2:Y:S02]  /*8ad0*/  @!P0 SYNCS.PHASECHK.TRANS64 P0, [R2+URZ+0x8], R3 ;  /* 0x00000803020085a7 */ /* 0x000ea400080010ff */
[----:B--2---:R-:W-:Y:S05]  /*8ae0*/  @!P0 BRA `(.L_x_64) ;  /* 0xfffffffc00ec8947 */ /* 0x004fea000383ffff */
[----:B------:R-:W-:Y:S05]  /*8af0*/  BRA `(.L_x_63) ;  /* 0xffffffa400407947 */ /* 0x000fea000383ffff */
.L_x_65:
[----:B-1----:R1:W2:Y:S02]  /*8b00*/  SYNCS.PHASECHK.TRANS64.TRYWAIT P0, [R0+URZ+0x70], R5 ;  /* 0x00007005000075a7 */ /* 0x0022a400080011ff */
[----:B--2---:R-:W-:Y:S05]  /*8b10*/  @!P0 NANOSLEEP.SYNCS 0x989680 ;  /* 0x009896800000895d */ /* 0x004fea0003900000 */
[----:B------:R-:W2:Y:S02]  /*8b20*/  @!P0 SYNCS.PHASECHK.TRANS64 P0, [R0+URZ+0x70], R5 ;  /* 0x00007005000085a7 */ /* 0x000ea400080010ff */
[----:B--2---:R-:W-:Y:S05]  /*8b30*/  @!P0 BRA `(.L_x_65) ;  /* 0xfffffffc00f08947 */ /* 0x004fea000383ffff */
[----:B------:R-:W-:Y:S05]  /*8b40*/  BRA `(.L_x_161) ;  /* 0xffffffa800287947 */ /* 0x000fea000383ffff */
.L_x_67:
[----:B------:R-:W-:-:S07]  /*8b50*/  MOV R0, UR9 ;  /* 0x0000000900007c02 */ /* 0x000fce0008000f00 */
.L_x_162:
[----:B-1----:R1:W2:Y:S02]  /*8b60*/  SYNCS.PHASECHK.TRANS64.TRYWAIT P0, [R0+URZ+0xb0], R5 ;  /* 0x0000b005000075a7 */ /* 0x0022a400080011ff */
[----:B--2---:R-:W-:Y:S05]  /*8b70*/  @!P0 NANOSLEEP.SYNCS 0x989680 ;  /* 0x009896800000895d */ /* 0x004fea0003900000 */
[----:B------:R-:W2:Y:S02]  /*8b80*/  @!P0 SYNCS.PHASECHK.TRANS64 P0, [R0+URZ+0xb0], R5 ;  /* 0x0000b005000085a7 */ /* 0x000ea400080010ff */
[----:B--2---:R-:W-:Y:S05]  /*8b90*/  @!P0 BRA `(.L_x_162) ;  /* 0xfffffffc00f08947 */ /* 0x004fea000383ffff */
[----:B------:R-:W-:Y:S05]  /*8ba0*/  BRA `(.L_x_163) ;  /* 0xffffffa800747947 */ /* 0x000fea000383ffff */
.L_x_70:
[----:B------:R-:W-:Y:S07]  /*8bb0*/  MOV R0, UR8 ;  /* 0x0000000800007c02 */ /* 0x000fee0008000f00 */
.L_x_164:
[----:B-1----:R1:W2:Y:S02]  /*8bc0*/  SYNCS.PHASECHK.TRANS64.TRYWAIT P0, [R0+URZ], R5 ;  /* 0x00000005000075a7 */ /* 0x0022a400080011ff */
[----:B--2---:R-:W-:Y:S05]  /*8bd0*/  @!P0 NANOSLEEP.SYNCS 0x989680 ;  /* 0x009896800000895d */ /* 0x004fea0003900000 */
[----:B------:R-:W2:Y:S02]  /*8be0*/  @!P0 SYNCS.PHASECHK.TRANS64 P0, [R0+URZ], R5 ;  /* 0x00000005000085a7 */ /* 0x000ea400080010ff */
[----:B--2---:R-:W-:Y:S05]  /*8bf0*/  @!P0 BRA `(.L_x_164) ;  /* 0xfffffffc00f08947 */ /* 0x004fea000383ffff */
[----:B------:R-:W-:Y:S05]  /*8c00*/  BRA `(.L_x_69) ;  /* 0xffffffa800887947 */ /* 0x000fea000383ffff */
.L_x_74:
[----:B-1----:R-:W-:-:S07]  /*8c10*/  MOV R0, UR8 ;  /* 0x0000000800007c02 */ /* 0x002fce0008000f00 */
.L_x_165:
[----:B-1----:R1:W2:Y:S02]  /*8c20*/  SYNCS.PHASECHK.TRANS64.TRYWAIT P0, [R0+URZ], R3 ;  /* 0x00000003000075a7 */ /* 0x0022a400080011ff */
[----:B--2---:R-:W-:Y:S05]  /*8c30*/  @!P0 NANOSLEEP.SYNCS 0x989680 ;  /* 0x009896800000895d */ /* 0x004fea0003900000 */
[----:B------:R-:W2:Y:S02]  /*8c40*/  @!P0 SYNCS.PHASECHK.TRANS64 P0, [R0+URZ], R3 ;  /* 0x00000003000085a7 */ /* 0x000ea400080010ff */
[----:B--2---:R-:W-:Y:S05]  /*8c50*/  @!P0 BRA `(.L_x_165) ;  /* 0xfffffffc00f08947 */ /* 0x004fea000383ffff */
[----:B------:R-:W-:Y:S05]  /*8c60*/  BRA `(.L_x_166) ;  /* 0xffffffac007c7947 */ /* 0x000fea000383ffff */
.L_x_75:
[----:B------:R-:W-:-:S07]  /*8c70*/  MOV R0, UR8 ;  /* 0x0000000800007c02 */ /* 0x000fce0008000f00 */
.L_x_167:
[----:B-1----:R1:W2:Y:S02]  /*8c80*/  SYNCS.PHASECHK.TRANS64.TRYWAIT P0, [R0+URZ], R3 ;  /* 0x00000003000075a7 */ /* 0x0022a400080011ff */
[----:B--2---:R-:W-:Y:S05]  /*8c90*/  @!P0 NANOSLEEP.SYNCS 0x989680 ;  /* 0x009896800000895d */ /* 0x004fea0003900000 */
[----:B------:R-:W2:Y:S02]  /*8ca0*/  @!P0 SYNCS.PHASECHK.TRANS64 P0, [R0+URZ], R3 ;  /* 0x00000003000085a7 */ /* 0x000ea400080010ff */
[----:B--2---:R-:W-:Y:S05]  /*8cb0*/  @!P0 BRA `(.L_x_167) ;  /* 0xfffffffc00f08947 */ /* 0x004fea000383ffff */
[----:B------:R-:W-:Y:S05]  /*8cc0*/  BRA `(.L_x_168) ;  /* 0xffffffac00887947 */ /* 0x000fea000383ffff */
.L_x_76:
[----:B------:R-:W-:-:S07]  /*8cd0*/  MOV R0, UR8 ;  /* 0x0000000800007c02 */ /* 0x000fce0008000f00 */
.L_x_169:
[----:B-1----:R1:W2:Y:S02]  /*8ce0*/  SYNCS.PHASECHK.TRANS64.TRYWAIT P0, [R0+URZ], R3 ;  /* 0x00000003000075a7 */ /* 0x0022a400080011ff */
[----:B--2---:R-:W-:Y:S05]  /*8cf0*/  @!P0 NANOSLEEP.SYNCS 0x989680 ;  /* 0x009896800000895d */ /* 0x004fea0003900000 */
[----:B------:R-:W2:Y:S02]  /*8d00*/  @!P0 SYNCS.PHASECHK.TRANS64 P0, [R0+URZ], R3 ;  /* 0x00000003000085a7 */ /* 0x000ea400080010ff */
[----:B--2---:R-:W-:Y:S05]  /*8d10*/  @!P0 BRA `(.L_x_169) ;  /* 0xfffffffc00f08947 */ /* 0x004fea000383ffff */
[----:B------:R-:W-:Y:S05]  /*8d20*/  BRA `(.L_x_170) ;  /* 0xffffffac00947947 */ /* 0x000fea000383ffff */
.L_x_79:
[----:B------:R-:W-:-:S07]  /*8d30*/  MOV R0, UR7 ;  /* 0x0000000700007c02 */ /* 0x000fce0008000f00 */
.L_x_171:
[----:B-1----:R1:W2:Y:S02]  /*8d40*/  SYNCS.PHASECHK.TRANS64.TRYWAIT P1, [R0+URZ+0xf0], R3 ;  /* 0x0000f003000075a7 */ /* 0x0022a400080211ff */
[----:B--2---:R-:W-:Y:S05]  /*8d50*/  @!P1 NANOSLEEP.SYNCS 0x989680 ;  /* 0x009896800000995d */ /* 0x004fea0003900000 */
[----:B------:R-:W2:Y:S02]  /*8d60*/  @!P1 SYNCS.PHASECHK.TRANS64 P1, [R0+URZ+0xf0], R3 ;  /* 0x0000f003000095a7 */ /* 0x000ea400080210ff */
[----:B--2---:R-:W-:Y:S05]  /*8d70*/  @!P1 BRA `(.L_x_171) ;  /* 0xfffffffc00f09947 */ /* 0x004fea000383ffff */
[----:B------:R-:W-:Y:S05]  /*8d80*/  BRA `(.L_x_172) ;  /* 0xffffffac00e07947 */ /* 0x000fea000383ffff */
.L_x_84:
[----:B--2---:R2:W4:Y:S02]  /*8d90*/  SYNCS.PHASECHK.TRANS64.TRYWAIT P0, [R0+URZ+0x70], R3 ;  /* 0x00007003000075a7 */ /* 0x00452400080011ff */
[----:B----4-:R-:W-:Y:S05]  /*8da0*/  @!P0 NANOSLEEP.SYNCS 0x989680 ;  /* 0x009896800000895d */ /* 0x010fea0003900000 */
[----:B------:R-:W4:Y:S02]  /*8db0*/  @!P0 SYNCS.PHASECHK.TRANS64 P0, [R0+URZ+0x70], R3 ;  /* 0x00007003000085a7 */ /* 0x000f2400080010ff */
[----:B----4-:R-:W-:Y:S05]  /*8dc0*/  @!P0 BRA `(.L_x_84) ;  /* 0xfffffffc00f08947 */ /* 0x010fea000383ffff */
[----:B------:R-:W-:Y:S05]  /*8dd0*/  BRA `(.L_x_173) ;  /* 0xffffffb000f47947 */ /* 0x000fea000383ffff */
.L_x_87:
[----:B------:R-:W-:Y:S07]  /*8de0*/  MOV R0, UR7 ;  /* 0x0000000700007c02 */ /* 0x000fee0008000f00 */
.L_x_174:
[----:B--2---:R2:W4:Y:S02]  /*8df0*/  SYNCS.PHASECHK.TRANS64.TRYWAIT P0, [R0+URZ+0x68], R3 ;  /* 0x00006803000075a7 */ /* 0x00452400080011ff */
[----:B----4-:R-:W-:Y:S05]  /*8e00*/  @!P0 NANOSLEEP.SYNCS 0x989680 ;  /* 0x009896800000895d */ /* 0x010fea0003900000 */
[----:B------:R-:W4:Y:S02]  /*8e10*/  @!P0 SYNCS.PHASECHK.TRANS64 P0, [R0+URZ+0x68], R3 ;  /* 0x00006803000085a7 */ /* 0x000f2400080010ff */
[----:B----4-:R-:W-:Y:S05]  /*8e20*/  @!P0 BRA `(.L_x_174) ;  /* 0xfffffffc00f08947 */ /* 0x010fea000383ffff */
[----:B------:R-:W-:Y:S05]  /*8e30*/  BRA `(.L_x_86) ;  /* 0xffffffb400d47947 */ /* 0x000fea000383ffff */
.L_x_90:
[----:B------:R-:W-:Y:S07]  /*8e40*/  MOV R3, UR7 ;  /* 0x0000000700037c02 */ /* 0x000fee0008000f00 */
.L_x_175:
[----:B-1----:R1:W2:Y:S02]  /*8e50*/  SYNCS.PHASECHK.TRANS64.TRYWAIT P0, [R3+URZ+0x40], R12 ;  /* 0x0000400c030075a7 */ /* 0x0022a400080011ff */
[----:B--2---:R-:W-:Y:S05]  /*8e60*/  @!P0 NANOSLEEP.SYNCS 0x989680 ;  /* 0x009896800000895d */ /* 0x004fea0003900000 */
[----:B------:R-:W2:Y:S02]  /*8e70*/  @!P0 SYNCS.PHASECHK.TRANS64 P0, [R3+URZ+0x40], R12 ;  /* 0x0000400c030085a7 */ /* 0x000ea400080010ff */
[----:B--2---:R-:W-:Y:S05]  /*8e80*/  @!P0 BRA `(.L_x_175) ;  /* 0xfffffffc00f08947 */ /* 0x004fea000383ffff */
[----:B------:R-:W-:Y:S05]  /*8e90*/  BRA `(.L_x_176) ;  /* 0xffffffb8004c7947 */ /* 0x000fea000383ffff */
.L_x_91:
[----:B-1----:R-:W-:Y:S07]  /*8ea0*/  MOV R3, UR7 ;  /* 0x0000000700037c02 */ /* 0x002fee0008000f00 */
.L_x_177:
[----:B-1----:R1:W2:Y:S02]  /*8eb0*/  SYNCS.PHASECHK.TRANS64.TRYWAIT P0, [R3+URZ+0x48], R12 ;  /* 0x0000480c030075a7 */ /* 0x0022a400080011ff */
[----:B--2---:R-:W-:Y:S05]  /*8ec0*/  @!P0 NANOSLEEP.SYNCS 0x989680 ;  /* 0x009896800000895d */ /* 0x004fea0003900000 */
[----:B------:R-:W2:Y:S02]  /*8ed0*/  @!P0 SYNCS.PHASECHK.TRANS64 P0, [R3+URZ+0x48], R12 ;  /* 0x0000480c030085a7 */ /* 0x000ea400080010ff */
[----:B--2---:R-:W-:Y:S05]  /*8ee0*/  @!P0 BRA `(.L_x_177) ;  /* 0xfffffffc00f08947 */ /* 0x004fea000383ffff */
[----:B------:R-:W-:Y:S05]  /*8ef0*/  BRA `(.L_x_178) ;  /* 0xffffffb800a87947 */ /* 0x000fea000383ffff */
.L_x_92:
[----:B-1----:R-:W-:Y:S07]  /*8f00*/  MOV R3, UR7 ;  /* 0x0000000700037c02 */ /* 0x002fee0008000f00 */
.L_x_179:
[----:B-1----:R1:W2:Y:S02]  /*8f10*/  SYNCS.PHASECHK.TRANS64.TRYWAIT P0, [R3+URZ+0x50], R12 ;  /* 0x0000500c030075a7 */ /* 0x0022a400080011ff */
[----:B--2---:R-:W-:Y:S05]  /*8f20*/  @!P0 NANOSLEEP.SYNCS 0x989680 ;  /* 0x009896800000895d */ /* 0x004fea0003900000 */
[----:B------:R-:W2:Y:S02]  /*8f30*/  @!P0 SYNCS.PHASECHK.TRANS64 P0, [R3+URZ+0x50], R12 ;  /* 0x0000500c030085a7 */ /* 0x000ea400080010ff */
[----:B--2---:R-:W-:Y:S05]  /*8f40*/  @!P0 BRA `(.L_x_179) ;  /* 0xfffffffc00f08947 */ /* 0x004fea000383ffff */
[----:B------:R-:W-:Y:S05]  /*8f50*/  BRA `(.L_x_180) ;  /* 0xffffffbc00047947 */ /* 0x000fea000383ffff */
.L_x_93:
[----:B------:R-:W-:Y:S07]  /*8f60*/  MOV R3, UR7 ;  /* 0x0000000700037c02 */ /* 0x000fee0008000f00 */
.L_x_181:
[----:B-1----:R1:W2:Y:S02]  /*8f70*/  SYNCS.PHASECHK.TRANS64.TRYWAIT P0, [R3+URZ+0x58], R12 ;  /* 0x0000580c030075a7 */ /* 0x0022a400080011ff */
[----:B--2---:R-:W-:Y:S05]  /*8f80*/  @!P0 NANOSLEEP.SYNCS 0x989680 ;  /* 0x009896800000895d */ /* 0x004fea0003900000 */
[----:B------:R-:W2:Y:S02]  /*8f90*/  @!P0 SYNCS.PHASECHK.TRANS64 P0, [R3+URZ+0x58], R12 ;  /* 0x0000580c030085a7 */ /* 0x000ea400080010ff */
[----:B--2---:R-:W-:Y:S05]  /*8fa0*/  @!P0 BRA `(.L_x_181) ;  /* 0xfffffffc00f08947 */ /* 0x004fea000383ffff */
[----:B------:R-:W-:Y:S05]  /*8fb0*/  BRA `(.L_x_182) ;  /* 0xffffffbc00a47947 */ /* 0x000fea000383ffff */
.L_x_95:
[----:B------:R-:W-:-:S07]  /*8fc0*/  MOV R0, UR7 ;  /* 0x0000000700007c02 */ /* 0x000fce0008000f00 */
.L_x_183:
[----:B-1----:R1:W4:Y:S02]  /*8fd0*/  SYNCS.PHASECHK.TRANS64.TRYWAIT P0, [R0+URZ+0x40], R3 ;  /* 0x00004003000075a7 */ /* 0x00232400080011ff */
[----:B----4-:R-:W-:Y:S05]  /*8fe0*/  @!P0 NANOSLEEP.SYNCS 0x989680 ;  /* 0x009896800000895d */ /* 0x010fea0003900000 */
[----:B------:R-:W4:Y:S02]  /*8ff0*/  @!P0 SYNCS.PHASECHK.TRANS64 P0, [R0+URZ+0x40], R3 ;  /* 0x00004003000085a7 */ /* 0x000f2400080010ff */
[----:B----4-:R-:W-:Y:S05]  /*9000*/  @!P0 BRA `(.L_x_183) ;  /* 0xfffffffc00f08947 */ /* 0x010fea000383ffff */
[----:B------:R-:W-:Y:S05]  /*9010*/  BRA `(.L_x_184) ;  /* 0xffffffc0002c7947 */ /* 0x000fea000383ffff */
.L_x_96:
[----:B-1----:R-:W-:-:S07]  /*9020*/  MOV R0, UR7 ;  /* 0x0000000700007c02 */ /* 0x002fce0008000f00 */
.L_x_185:
[----:B-1----:R1:W4:Y:S02]  /*9030*/  SYNCS.PHASECHK.TRANS64.TRYWAIT P0, [R0+URZ+0x48], R3 ;  /* 0x00004803000075a7 */ /* 0x00232400080011ff */
[----:B----4-:R-:W-:Y:S05]  /*9040*/  @!P0 NANOSLEEP.SYNCS 0x989680 ;  /* 0x009896800000895d */ /* 0x010fea0003900000 */
[----:B------:R-:W4:Y:S02]  /*9050*/  @!P0 SYNCS.PHASECHK.TRANS64 P0, [R0+URZ+0x48], R3 ;  /* 0x00004803000085a7 */ /* 0x000f2400080010ff */
[----:B----4-:R-:W-:Y:S05]  /*9060*/  @!P0 BRA `(.L_x_185) ;  /* 0xfffffffc00f08947 */ /* 0x010fea000383ffff */
[----:B------:R-:W-:Y:S05]  /*9070*/  BRA `(.L_x_186) ;  /* 0xffffffc0001c7947 */ /* 0x000fea000383ffff */
.L_x_97:
[----:B-1----:R-:W-:-:S07]  /*9080*/  MOV R0, UR7 ;  /* 0x0000000700007c02 */ /* 0x002fce0008000f00 */
.L_x_187:
[----:B-1----:R1:W4:Y:S02]  /*9090*/  SYNCS.PHASECHK.TRANS64.TRYWAIT P0, [R0+URZ+0x50], R3 ;  /* 0x00005003000075a7 */ /* 0x00232400080011ff */
[----:B----4-:R-:W-:Y:S05]  /*90a0*/  @!P0 NANOSLEEP.SYNCS 0x989680 ;  /* 0x009896800000895d */ /* 0x010fea0003900000 */
[----:B------:R-:W4:Y:S02]  /*90b0*/  @!P0 SYNCS.PHASECHK.TRANS64 P0, [R0+URZ+0x50], R3 ;  /* 0x00005003000085a7 */ /* 0x000f2400080010ff */
[----:B----4-:R-:W-:Y:S05]  /*90c0*/  @!P0 BRA `(.L_x_187) ;  /* 0xfffffffc00f08947 */ /* 0x010fea000383ffff */
[----:B------:R-:W-:Y:S05]  /*90d0*/  BRA `(.L_x_188) ;  /* 0xffffffc0000c7947 */ /* 0x000fea000383ffff */
.L_x_99:
[----:B--2---:R2:W3:Y:S02]  /*90e0*/  SYNCS.PHASECHK.TRANS64.TRYWAIT P0, [R0+URZ+0x70], R3 ;  /* 0x00007003000075a7 */ /* 0x0044e400080011ff */
[----:B---3--:R-:W-:Y:S05]  /*90f0*/  @!P0 NANOSLEEP.SYNCS 0x989680 ;  /* 0x009896800000895d */ /* 0x008fea0003900000 */
[----:B------:R-:W3:Y:S02]  /*9100*/  @!P0 SYNCS.PHASECHK.TRANS64 P0, [R0+URZ+0x70], R3 ;  /* 0x00007003000085a7 */ /* 0x000ee400080010ff */
[----:B---3--:R-:W-:Y:S05]  /*9110*/  @!P0 BRA `(.L_x_99) ;  /* 0xfffffffc00f08947 */ /* 0x008fea000383ffff */
[----:B------:R-:W-:Y:S05]  /*9120*/  BRA `(.L_x_189) ;  /* 0xffffffc000dc7947 */ /* 0x000fea000383ffff */
.L_x_110:
[----:B-1----:R-:W-:Y:S04]  /*9130*/  MOV R0, UR48 ;  /* 0x0000003000007c02 */ /* 0x002fe80008000f00 */
[----:B------:R1:W3:Y:S03]  /*9140*/  SYNCS.PHASECHK.TRANS64.TRYWAIT P1, [R0+URZ+0x20], R5 ;  /* 0x00002005000075a7 */ /* 0x0002e600080211ff */
[----:B---3--:R-:W-:Y:S05]  /*9150*/  @!P1 NANOSLEEP.SYNCS 0x989680 ;  /* 0x009896800000995d */ /* 0x008fea0003900000 */
[----:B------:R-:W3:Y:S02]  /*9160*/  @!P1 SYNCS.PHASECHK.TRANS64 P1, [R0+URZ+0x20], R5 ;  /* 0x00002005000095a7 */ /* 0x000ee400080210ff */
[----:B---3--:R-:W-:Y:S05]  /*9170*/  @!P1 BRA `(.L_x_110) ;  /* 0xfffffffc00ec9947 */ /* 0x008fea000383ffff */
[----:B------:R-:W-:Y:S05]  /*9180*/  BRA `(.L_x_109) ;  /* 0xffffffcc00e47947 */ /* 0x000fea000383ffff */
.L_x_112:
[----:B-1----:R1:W4:Y:S02]  /*9190*/  SYNCS.PHASECHK.TRANS64.TRYWAIT P0, [R74+URZ+0x90], R3 ;  /* 0x000090034a0075a7 */ /* 0x00232400080011ff */
[----:B----4-:R-:W-:Y:S05]  /*91a0*/  @!P0 NANOSLEEP.SYNCS 0x989680 ;  /* 0x009896800000895d */ /* 0x010fea0003900000 */
[----:B------:R-:W4:Y:S02]  /*91b0*/  @!P0 SYNCS.PHASECHK.TRANS64 P0, [R74+URZ+0x90], R3 ;  /* 0x000090034a0085a7 */ /* 0x000f2400080010ff */
[----:B----4-:R-:W-:Y:S05]  /*91c0*/  @!P0 BRA `(.L_x_112) ;  /* 0xfffffffc00f08947 */ /* 0x010fea000383ffff */
[----:B------:R-:W-:Y:S05]  /*91d0*/  BRA `(.L_x_111) ;  /* 0xffffffd000047947 */ /* 0x000fea000383ffff */
.L_x_121:
[----:B--2---:R2:W3:Y:S02]  /*91e0*/  SYNCS.PHASECHK.TRANS64.TRYWAIT P0, [R3+URZ+0x20], R0 ;  /* 0x00002000030075a7 */ /* 0x0044e400080011ff */
[----:B---3--:R-:W-:Y:S05]  /*91f0*/  @!P0 NANOSLEEP.SYNCS 0x989680 ;  /* 0x009896800000895d */ /* 0x008fea0003900000 */
[----:B------:R-:W3:Y:S02]  /*9200*/  @!P0 SYNCS.PHASECHK.TRANS64 P0, [R3+URZ+0x20], R0 ;  /* 0x00002000030085a7 */ /* 0x000ee400080010ff */
[----:B---3--:R-:W-:Y:S05]  /*9210*/  @!P0 BRA `(.L_x_121) ;  /* 0xfffffffc00f08947 */ /* 0x008fea000383ffff */
[----:B------:R-:W-:Y:S05]  /*9220*/  BRA `(.L_x_120) ;  /* 0xffffffd800107947 */ /* 0x000fea000383ffff */
.L_x_129:
[----:B--2---:R2:W3:Y:S02]  /*9230*/  SYNCS.PHASECHK.TRANS64.TRYWAIT P0, [R83+URZ+0x20], R4 ;  /* 0x00002004530075a7 */ /* 0x0044e400080011ff */
[----:B---3--:R-:W-:Y:S05]  /*9240*/  @!P0 NANOSLEEP.SYNCS 0x989680 ;  /* 0x009896800000895d */ /* 0x008fea0003900000 */
[----:B------:R-:W3:Y:S02]  /*9250*/  @!P0 SYNCS.PHASECHK.TRANS64 P0, [R83+URZ+0x20], R4 ;  /* 0x00002004530085a7 */ /* 0x000ee400080010ff */
[----:B---3--:R-:W-:Y:S05]  /*9260*/  @!P0 BRA `(.L_x_129) ;  /* 0xfffffffc00f08947 */ /* 0x008fea000383ffff */
[----:B------:R-:W-:Y:S05]  /*9270*/  BRA `(.L_x_128) ;  /* 0xffffffe0002c7947 */ /* 0x000fea000383ffff */
.L_x_137:
[----:B--2---:R2:W3:Y:S02]  /*9280*/  SYNCS.PHASECHK.TRANS64.TRYWAIT P0, [R88+URZ+0x20], R3 ;  /* 0x00002003580075a7 */ /* 0x0044e400080011ff */
[----:B---3--:R-:W-:Y:S05]  /*9290*/  @!P0 NANOSLEEP.SYNCS 0x989680 ;  /* 0x009896800000895d */ /* 0x008fea0003900000 */
[----:B------:R-:W3:Y:S02]  /*92a0*/  @!P0 SYNCS.PHASECHK.TRANS64 P0, [R88+URZ+0x20], R3 ;  /* 0x00002003580085a7 */ /* 0x000ee400080010ff */
[----:B---3--:R-:W-:Y:S05]  /*92b0*/  @!P0 BRA `(.L_x_137) ;  /* 0xfffffffc00f08947 */ /* 0x008fea000383ffff */
[----:B------:R-:W-:Y:S05]  /*92c0*/  BRA `(.L_x_136) ;  /* 0xffffffe800487947 */ /* 0x000fea000383ffff */
        .weak           $__internal_0_$__cuda_sm10x_tcgen05_guardrail_trap_col_being_dealloced_not_returned_by_alloc
        .type           $__internal_0_$__cuda_sm10x_tcgen05_guardrail_trap_col_being_dealloced_not_returned_by_alloc,@function
        .size           $__internal_0_$__cuda_sm10x_tcgen05_guardrail_trap_col_being_dealloced_not_returned_by_alloc,($__internal_1_$__cuda_sm10x_tcgen05_guardrail_trap_phase_invalid_during_alloc - $__internal_0_$__cuda_sm10x_tcgen05_guardrail_trap_col_being_dealloced_not_returned_by_alloc)
$__internal_0_$__cuda_sm10x_tcgen05_guardrail_trap_col_being_dealloced_not_returned_by_alloc:
[----:B------:R-:W-:Y:S05]  /*92d0*/  BPT.TRAP 0x1 ;  /* 0x000000040000795c */ /* 0x000fea0000300000 */
[----:B------:R-:W-:-:S04]  /*92e0*/  HFMA2 R3, -RZ, RZ, 0, 0 ;  /* 0x00000000ff037431 */ /* 0x000fc800000001ff */
[----:B------:R-:W-:Y:S05]  /*92f0*/  RET.REL.NODEC R2 `(_ZN7cutlass13device_kernelINS_4gemm6kernel13GemmUniversalIN4cute5tupleIJiiiiEEENS1_10collective13CollectiveMmaINS1_35MainloopSm100TmaUmmaWarpSpecializedILi2ELi2ELi4ENS5_IJNS4_1CILi2EEENSA_ILi1EEESC_EEEEENS5_IJNSA_ILi128EEESF_NSA_ILi64EEEEEENS_6half_tENS5_IJSC_llEEESI_NS5_IJlSC_lEEENS4_8TiledMMAINS4_8MMA_AtomIJNS4_26SM100_MMA_F16BF16_2x1SM_SSISI_SI_fLi128ELi128ELNS4_4UMMA5MajorE1ELSP_0ELNSO_7ScaleInE0ELSQ_0EEEEEENS4_6LayoutINS5_IJSC_SC_SC_EEENS5_IJNSA_ILi0EEESV_SV_EEEEENS5_IJNS4_10UnderscoreESY_SY_EEEEENS4_18SM100_TMA_2SM_LOADENS4_14ComposedLayoutINS4_7SwizzleILi3ELi4ELi3EEENS4_18smem_ptr_flag_bitsILi16EEENST_INS5_IJSG_NSA_ILi8EEEEEENS5_IJSC_SG_EEEEEEEvNS4_8identityES11_NS12_IS14_S16_NST_INS5_IJS17_SG_EEENS5_IJSG_SC_EEEEEEEvS1C_EENS_8epilogue10collective18CollectiveEpilogueINS1I_23Sm100TmaWarpSpecializedILi4ELi2ELi16ELb1ELb0EEEJNS5_IJSG_SF_SG_EEENS5_IJNST_ISG_SC_EENST_INS5_IJNSA_ILi16EEESB_EEES19_EEEEESI_SK_SI_SK_NS1I_6fusion15FusionCallbacksIS1M_NS1T_17LinearCombinationISI_fSI_fLNS_15FloatRoundStyleE2EEES1N_S1S_JEEENS4_5SM1004TMEM4LOAD26SM100_TMEM_LOAD_32dp32b16xENS4_13SM90_TMA_LOADENS12_INS13_ILi1ELi4ELi3EEES16_NST_INS5_IJS17_S1P_EEENS5_IJS1P_SC_EEEEEEENS4_39AutoVectorizingCopyWithAssumedAlignmentILi128EEENS4_14SM90_TMA_STOREES28_S2A_S2A_EEEvvEEEEvNT_6ParamsE) ;  /* 0xffffff6c02407950 */ /* 0x000fea0003c3ffff */
        .weak           $__internal_1_$__cuda_sm10x_tcgen05_guardrail_trap_phase_invalid_during_alloc
        .type           $__internal_1_$__cuda_sm10x_tcgen05_guardrail_trap_phase_invalid_during_alloc,@function
        .size           $__internal_1_$__cuda_sm10x_tcgen05_guardrail_trap_phase_invalid_during_alloc,($__internal_2_$__cuda_sm10x_tcgen05_guardrail_trap_unallocated_columns_being_dealloced - $__internal_1_$__cuda_sm10x_tcgen05_guardrail_trap_phase_invalid_during_alloc)
$__internal_1_$__cuda_sm10x_tcgen05_guardrail_trap_phase_invalid_during_alloc:
[----:B------:R-:W-:Y:S05]  /*9300*/  BPT.TRAP 0x1 ;  /* 0x000000040000795c */ /* 0x000fea0000300000 */
[----:B------:R-:W-:-:S04]  /*9310*/  MOV R3, 0x0 ;  /* 0x0000000000037802 */ /* 0x000fc80000000f00 */
[----:B------:R-:W-:Y:S05]  /*9320*/  RET.REL.NODEC R2 `(_ZN7cutlass13device_kernelINS_4gemm6kernel13GemmUniversalIN4cute5tupleIJiiiiEEENS1_10collective13CollectiveMmaINS1_35MainloopSm100TmaUmmaWarpSpecializedILi2ELi2ELi4ENS5_IJNS4_1CILi2EEENSA_ILi1EEESC_EEEEENS5_IJNSA_ILi128EEESF_NSA_ILi64EEEEEENS_6half_tENS5_IJSC_llEEESI_NS5_IJlSC_lEEENS4_8TiledMMAINS4_8MMA_AtomIJNS4_26SM100_MMA_F16BF16_2x1SM_SSISI_SI_fLi128ELi128ELNS4_4UMMA5MajorE1ELSP_0ELNSO_7ScaleInE0ELSQ_0EEEEEENS4_6LayoutINS5_IJSC_SC_SC_EEENS5_IJNSA_ILi0EEESV_SV_EEEEENS5_IJNS4_10UnderscoreESY_SY_EEEEENS4_18SM100_TMA_2SM_LOADENS4_14ComposedLayoutINS4_7SwizzleILi3ELi4ELi3EEENS4_18smem_ptr_flag_bitsILi16EEENST_INS5_IJSG_NSA_ILi8EEEEEENS5_IJSC_SG_EEEEEEEvNS4_8identityES11_NS12_IS14_S16_NST_INS5_IJS17_SG_EEENS5_IJSG_SC_EEEEEEEvS1C_EENS_8epilogue10collective18CollectiveEpilogueINS1I_23Sm100TmaWarpSpecializedILi4ELi2ELi16ELb1ELb0EEEJNS5_IJSG_SF_SG_EEENS5_IJNST_ISG_SC_EENST_INS5_IJNSA_ILi16EEESB_EEES19_EEEEESI_SK_SI_SK_NS1I_6fusion15FusionCallbacksIS1M_NS1T_17LinearCombinationISI_fSI_fLNS_15FloatRoundStyleE2EEES1N_S1S_JEEENS4_5SM1004TMEM4LOAD26SM100_TMEM_LOAD_32dp32b16xENS4_13SM90_TMA_LOADENS12_INS13_ILi1ELi4ELi3EEES16_NST_INS5_IJS17_S1P_EEENS5_IJS1P_SC_EEEEEEENS4_39AutoVectorizingCopyWithAssumedAlignmentILi128EEENS4_14SM90_TMA_STOREES28_S2A_S2A_EEEvvEEEEvNT_6ParamsE) ;  /* 0xffffff6c02347950 */ /* 0x000fea0003c3ffff */
        .weak           $__internal_2_$__cuda_sm10x_tcgen05_guardrail_trap_unallocated_columns_being_dealloced
        .type           $__internal_2_$__cuda_sm10x_tcgen05_guardrail_trap_unallocated_columns_being_dealloced,@function
        .size           $__internal_2_$__cuda_sm10x_tcgen05_guardrail_trap_unallocated_columns_being_dealloced,(.L_x_191 - $__internal_2_$__cuda_sm10x_tcgen05_guardrail_trap_unallocated_columns_being_dealloced)
$__internal_2_$__cuda_sm10x_tcgen05_guardrail_trap_unallocated_columns_being_dealloced:
[----:B------:R-:W-:Y:S05]  /*9330*/  BPT.TRAP 0x1 ;  /* 0x000000040000795c */ /* 0x000fea0000300000 */
[----:B------:R-:W-:-:S04]  /*9340*/  HFMA2 R3, -RZ, RZ, 0, 0 ;  /* 0x00000000ff037431 */ /* 0x000fc800000001ff */
[----:B------:R-:W-:Y:S05]  /*9350*/  RET.REL.NODEC R2 `(_ZN7cutlass13device_kernelINS_4gemm6kernel13GemmUniversalIN4cute5tupleIJiiiiEEENS1_10collective13CollectiveMmaINS1_35MainloopSm100TmaUmmaWarpSpecializedILi2ELi2ELi4ENS5_IJNS4_1CILi2EEENSA_ILi1EEESC_EEEEENS5_IJNSA_ILi128EEESF_NSA_ILi64EEEEEENS_6half_tENS5_IJSC_llEEESI_NS5_IJlSC_lEEENS4_8TiledMMAINS4_8MMA_AtomIJNS4_26SM100_MMA_F16BF16_2x1SM_SSISI_SI_fLi128ELi128ELNS4_4UMMA5MajorE1ELSP_0ELNSO_7ScaleInE0ELSQ_0EEEEEENS4_6LayoutINS5_IJSC_SC_SC_EEENS5_IJNSA_ILi0EEESV_SV_EEEEENS5_IJNS4_10UnderscoreESY_SY_EEEEENS4_18SM100_TMA_2SM_LOADENS4_14ComposedLayoutINS4_7SwizzleILi3ELi4ELi3EEENS4_18smem_ptr_flag_bitsILi16EEENST_INS5_IJSG_NSA_ILi8EEEEEENS5_IJSC_SG_EEEEEEEvNS4_8identityES11_NS12_IS14_S16_NST_INS5_IJS17_SG_EEENS5_IJSG_SC_EEEEEEEvS1C_EENS_8epilogue10collective18CollectiveEpilogueINS1I_23Sm100TmaWarpSpecializedILi4ELi2ELi16ELb1ELb0EEEJNS5_IJSG_SF_SG_EEENS5_IJNST_ISG_SC_EENST_INS5_IJNSA_ILi16EEESB_EEES19_EEEEESI_SK_SI_SK_NS1I_6fusion15FusionCallbacksIS1M_NS1T_17LinearCombinationISI_fSI_fLNS_15FloatRoundStyleE2EEES1N_S1S_JEEENS4_5SM1004TMEM4LOAD26SM100_TMEM_LOAD_32dp32b16xENS4_13SM90_TMA_LOADENS12_INS13_ILi1ELi4ELi3EEES16_NST_INS5_IJS17_S1P_EEENS5_IJS1P_SC_EEEEEEENS4_39AutoVectorizingCopyWithAssumedAlignmentILi128EEENS4_14SM90_TMA_STOREES28_S2A_S2A_EEEvvEEEEvNT_6ParamsE) ;  /* 0xffffff6c02287950 */ /* 0x000fea0003c3ffff */
.L_x_190:
[----:B------:R-:W-:-:S00]  /*9360*/  BRA `(.L_x_190) ;  /* 0xfffffffc00fc7947 */ /* 0x000fc0000383ffff */
[----:B------:R-:W-:-:S00]  /*9370*/  NOP ;  /* 0x0000000000007918 */ /* 0x000fc00000000000 */
        /* <DEDUP_REMOVED lines=8> */
.L_x_191:


//--------------------- .nv.global.init           --------------------------
	.section	.nv.global.init,"aw",@progbits
.nv.global.init:
	.type		$str$27,@object
	.size		$str$27,($str$28 - $str$27)
$str$27:
        /*0000*/ 	.byte	0x28, 0x61, 0x64, 0x64, 0x72, 0x65, 0x73, 0x73, 0x20, 0x26, 0x20, 0x6d, 0x61, 0x73, 0x6b, 0x29
        /*0010*/ 	.byte	0x20, 0x3d, 0x3d, 0x20, 0x30, 0x00
	.type		$str$28,@object
	.size		$str$28,($str$26 - $str$28)
$str$28:
        /*0016*/ 	.byte	0x2f, 0x74, 0x6d, 0x70, 0x2f, 0x63, 0x75, 0x74, 0x6c, 0x61, 0x73, 0x73, 0x5f, 0x73, 0x77, 0x65
        /*0026*/ 	.byte	0x65, 0x70, 0x5f, 0x73, 0x72, 0x63, 0x2f, 0x69, 0x6e, 0x63, 0x6c, 0x75, 0x64, 0x65, 0x2f, 0x63
        /*0036*/ 	.byte	0x75, 0x74, 0x65, 0x2f, 0x70, 0x6f, 0x69, 0x6e, 0x74, 0x65, 0x72, 0x5f, 0x66, 0x6c, 0x61, 0x67
        /*0046*/ 	.byte	0x67, 0x65, 0x64, 0x2e, 0x68, 0x70, 0x70, 0x00
	.type		$str$26,@object
	.size		$str$26,($str$25 - $str$26)
$str$26:
        /*004e*/ 	.byte	0x2f, 0x74, 0x6d, 0x70, 0x2f, 0x63, 0x75, 0x74, 0x6c, 0x61, 0x73, 0x73, 0x5f, 0x73, 0x77, 0x65
        /*005e*/ 	.byte	0x65, 0x70, 0x5f, 0x73, 0x72, 0x63, 0x2f, 0x69, 0x6e, 0x63, 0x6c, 0x75, 0x64, 0x65, 0x2f, 0x63
        /*006e*/ 	.byte	0x75, 0x74, 0x65, 0x2f, 0x61, 0x74, 0x6f, 0x6d, 0x2f, 0x63, 0x6f, 0x70, 0x79, 0x5f, 0x74, 0x72
        /*007e*/ 	.byte	0x61, 0x69, 0x74, 0x73, 0x5f, 0x73, 0x6d, 0x31, 0x30, 0x30, 0x2e, 0x68, 0x70, 0x70, 0x00
	.type		$str$25,@object
	.size		$str$25,(__unnamed_1 - $str$25)
$str$25:
        /*008d*/ 	.byte	0x28, 0x28, 0x75, 0x69, 0x6e, 0x74, 0x33, 0x32, 0x5f, 0x74, 0x28, 0x74, 0x68, 0x72, 0x65, 0x61
        /*009d*/ 	.byte	0x64, 0x49, 0x64, 0x78, 0x2e, 0x78, 0x29, 0x20, 0x2f, 0x20, 0x33, 0x32, 0x29, 0x20, 0x25, 0x20
        /*00ad*/ 	.byte	0x34, 0x29, 0x20, 0x3d, 0x3d, 0x20, 0x28, 0x28, 0x28, 0x74, 0x6d, 0x65, 0x6d, 0x5f, 0x61, 0x64
        /*00bd*/ 	.byte	0x64, 0x72, 0x20, 0x3e, 0x3e, 0x20, 0x31, 0x36, 0x29, 0x20, 0x2f, 0x20, 0x33, 0x32, 0x29, 0x20
        /*00cd*/ 	.byte	0x25, 0x20, 0x34, 0x29, 0x00
	.type		__unnamed_1,@object
	.size		__unnamed_1,(__unnamed_2 - __unnamed_1)
__unnamed_1:
        /*00d2*/ 	.byte	0x61, 0x75, 0x74, 0x6f, 0x20, 0x63, 0x75, 0x74, 0x65, 0x3a, 0x3a, 0x61, 0x73, 0x5f, 0x70, 0x6f
        /* <DEDUP_REMOVED lines=24> */
        /*0262*/ 	.byte	0x34, 0x38, 0x3e, 0x3e, 0x3e, 0x3e, 0x5d, 0x00
	.type		__unnamed_2,@object
	.size		__unnamed_2,(.L_2 - __unnamed_2)
__unnamed_2:
        /* <DEDUP_REMOVED lines=40> */
        /*04ea*/ 	.byte	0x3a, 0x3a, 0x43, 0x3c, 0x30, 0x3e, 0x3e, 0x3e, 0x3e, 0x5d, 0x00
.L_2:


//--------------------- .nv.shared._ZN7cutlass13device_kernelINS_4gemm6kernel13GemmUniversalIN4cute5tupleIJiiiiEEENS1_10collective13CollectiveMmaINS1_35MainloopSm100TmaUmmaWarpSpecializedILi2ELi2ELi4ENS5_IJNS4_1CILi2EEENSA_ILi1EEESC_EEEEENS5_IJNSA_ILi128EEESF_NSA_ILi64EEEEEENS_6half_tENS5_IJSC_llEEESI_NS5_IJlSC_lEEENS4_8TiledMMAINS4_8MMA_AtomIJNS4_26SM100_MMA_F16BF16_2x1SM_SSISI_SI_fLi128ELi128ELNS4_4UMMA5MajorE1ELSP_0ELNSO_7ScaleInE0ELSQ_0EEEEEENS4_6LayoutINS5_IJSC_SC_SC_EEENS5_IJNSA_ILi0EEESV_SV_EEEEENS5_IJNS4_10UnderscoreESY_SY_EEEEENS4_18SM100_TMA_2SM_LOADENS4_14ComposedLayoutINS4_7SwizzleILi3ELi4ELi3EEENS4_18smem_ptr_flag_bitsILi16EEENST_INS5_IJSG_NSA_ILi8EEEEEENS5_IJSC_SG_EEEEEEEvNS4_8identityES11_NS12_IS14_S16_NST_INS5_IJS17_SG_EEENS5_IJSG_SC_EEEEEEEvS1C_EENS_8epilogue10collective18CollectiveEpilogueINS1I_23Sm100TmaWarpSpecializedILi4ELi2ELi16ELb1ELb0EEEJNS5_IJSG_SF_SG_EEENS5_IJNST_ISG_SC_EENST_INS5_IJNSA_ILi16EEESB_EEES19_EEEEESI_SK_SI_SK_NS1I_6fusion15FusionCallbacksIS1M_NS1T_17LinearCombinationISI_fSI_fLNS_15FloatRoundStyleE2EEES1N_S1S_JEEENS4_5SM1004TMEM4LOAD26SM100_TMEM_LOAD_32dp32b16xENS4_13SM90_TMA_LOADENS12_INS13_ILi1ELi4ELi3EEES16_NST_INS5_IJS17_S1P_EEENS5_IJS1P_SC_EEEEEEENS4_39AutoVectorizingCopyWithAssumedAlignmentILi128EEENS4_14SM90_TMA_STOREES28_S2A_S2A_EEEvvEEEEvNT_6ParamsE --------------------------
	.section	.nv.shared._ZN7cutlass13device_kernelINS_4gemm6kernel13GemmUniversalIN4cute5tupleIJiiiiEEENS1_10collective13CollectiveMmaINS1_35MainloopSm100TmaUmmaWarpSpecializedILi2ELi2ELi4ENS5_IJNS4_1CILi2EEENSA_ILi1EEESC_EEEEENS5_IJNSA_ILi128EEESF_NSA_ILi64EEEEEENS_6half_tENS5_IJSC_llEEESI_NS5_IJlSC_lEEENS4_8TiledMMAINS4_8MMA_AtomIJNS4_26SM100_MMA_F16BF16_2x1SM_SSISI_SI_fLi128ELi128ELNS4_4UMMA5MajorE1ELSP_0ELNSO_7ScaleInE0ELSQ_0EEEEEENS4_6LayoutINS5_IJSC_SC_SC_EEENS5_IJNSA_ILi0EEESV_SV_EEEEENS5_IJNS4_10UnderscoreESY_SY_EEEEENS4_18SM100_TMA_2SM_LOADENS4_14ComposedLayoutINS4_7SwizzleILi3ELi4ELi3EEENS4_18smem_ptr_flag_bitsILi16EEENST_INS5_IJSG_NSA_ILi8EEEEEENS5_IJSC_SG_EEEEEEEvNS4_8identityES11_NS12_IS14_S16_NST_INS5_IJS17_SG_EEENS5_IJSG_SC_EEEEEEEvS1C_EENS_8epilogue10collective18CollectiveEpilogueINS1I_23Sm100TmaWarpSpecializedILi4ELi2ELi16ELb1ELb0EEEJNS5_IJSG_SF_SG_EEENS5_IJNST_ISG_SC_EENST_INS5_IJNSA_ILi16EEESB_EEES19_EEEEESI_SK_SI_SK_NS1I_6fusion15FusionCallbacksIS1M_NS1T_17LinearCombinationISI_fSI_fLNS_15FloatRoundStyleE2EEES1N_S1S_JEEENS4_5SM1004TMEM4LOAD26SM100_TMEM_LOAD_32dp32b16xENS4_13SM90_TMA_LOADENS12_INS13_ILi1ELi4ELi3EEES16_NST_INS5_IJS17_S1P_EEENS5_IJS1P_SC_EEEEEEENS4_39AutoVectorizingCopyWithAssumedAlignmentILi128EEENS4_14SM90_TMA_STOREES28_S2A_S2A_EEEvvEEEEvNT_6ParamsE,"aw",@nobits
	.sectionflags	@""
	.align	16
	.zero		1024


//--------------------- .nv.shared.reserved.0     --------------------------
	.section	.nv.shared.reserved.0,"aw",@nobits
	.weak		__nv_reservedSMEM_offset_0_alias
	.size		__nv_reservedSMEM_offset_0_alias, 0, 64
	.other		__nv_reservedSMEM_offset_0_alias,@"STO_CUDA_RESERVED_SHARED STV_DEFAULT"
__nv_reservedSMEM_offset_0_alias:
	.zero		0
.nv.shared.reserved.0:
	.zero		64
	.weak		__nv_reservedSMEM_tcgen05_partition
	.type		__nv_reservedSMEM_tcgen05_partition,@object
	.size		__nv_reservedSMEM_tcgen05_partition,(.L_0 - __nv_reservedSMEM_tcgen05_partition)
__nv_reservedSMEM_tcgen05_partition:
	.zero		32
.L_0:


//--------------------- .nv.global                --------------------------
	.section	.nv.global,"aw",@nobits
.nv.global:
	.type		_ZN40_INTERNAL_d9c10f30_4_k_cu_ba1542ab_276674cute1_E,@object
	.size		_ZN40_INTERNAL_d9c10f30_4_k_cu_ba1542ab_276674cute1_E,(_ZN40_INTERNAL_d9c10f30_4_k_cu_ba1542ab_276674cuda3std3__45__cpo6cbeginE - _ZN40_INTERNAL_d9c10f30_4_k_cu_ba1542ab_276674cute1_E)
_ZN40_INTERNAL_d9c10f30_4_k_cu_ba1542ab_276674cute1_E:
	.zero		1
	.type		_ZN40_INTERNAL_d9c10f30_4_k_cu_ba1542ab_276674cuda3std3__45__cpo6cbeginE,@object
	.size		_ZN40_INTERNAL_d9c10f30_4_k_cu_ba1542ab_276674cuda3std3__45__cpo6cbeginE,(_ZN40_INTERNAL_d9c10f30_4_k_cu_ba1542ab_276674cuda3std3__48in_placeE - _ZN40_INTERNAL_d9c10f30_4_k_cu_ba1542ab_276674cuda3std3__45__cpo6cbeginE)
_ZN40_INTERNAL_d9c10f30_4_k_cu_ba1542ab_276674cuda3std3__45__cpo6cbeginE:
	.zero		1
	.type		_ZN40_INTERNAL_d9c10f30_4_k_cu_ba1542ab_276674cuda3std3__48in_placeE,@object
	.size		_ZN40_INTERNAL_d9c10f30_4_k_cu_ba1542ab_276674cuda3std3__48in_placeE,(_ZN40_INTERNAL_d9c10f30_4_k_cu_ba1542ab_276674cuda3std6ranges3__45__cpo9iter_moveE - _ZN40_INTERNAL_d9c10f30_4_k_cu_ba1542ab_276674cuda3std3__48in_placeE)
_ZN40_INTERNAL_d9c10f30_4_k_cu_ba1542ab_276674cuda3std3__48in_placeE:
	.zero		1
	.type		_ZN40_INTERNAL_d9c10f30_4_k_cu_ba1542ab_276674cuda3std6ranges3__45__cpo9iter_moveE,@object
	.size		_ZN40_INTERNAL_d9c10f30_4_k_cu_ba1542ab_276674cuda3std6ranges3__45__cpo9iter_moveE,(_ZN40_INTERNAL_d9c10f30_4_k_cu_ba1542ab_276674cuda3std3__45__cpo5beginE - _ZN40_INTERNAL_d9c10f30_4_k_cu_ba1542ab_276674cuda3std6ranges3__45__cpo9iter_moveE)
_ZN40_INTERNAL_d9c10f30_4_k_cu_ba1542ab_276674cuda3std6ranges3__45__cpo9iter_moveE:
	.zero		1
	.type		_ZN40_INTERNAL_d9c10f30_4_k_cu_ba1542ab_276674cuda3std3__45__cpo5beginE,@object
	.size		_ZN40_INTERNAL_d9c10f30_4_k_cu_ba1542ab_276674cuda3std3__45__cpo5beginE,(_ZN40_INTERNAL_d9c10f30_4_k_cu_ba1542ab_276674cuda3std3__442_GLOBAL__N__d9c10f30_4_k_cu_ba1542ab_276676ignoreE - _ZN40_INTERNAL_d9c10f30_4_k_cu_ba1542ab_276674cuda3std3__45__cpo5beginE)
_ZN40_INTERNAL_d9c10f30_4_k_cu_ba1542ab_276674cuda3std3__45__cpo5beginE:
	.zero		1
	.type		_ZN40_INTERNAL_d9c10f30_4_k_cu_ba1542ab_276674cuda3std3__442_GLOBAL__N__d9c10f30_4_k_cu_ba1542ab_276676ignoreE,@object
	.size		_ZN40_INTERNAL_d9c10f30_4_k_cu_ba1542ab_276674cuda3std3__442_GLOBAL__N__d9c10f30_4_k_cu_ba1542ab_276676ignoreE,(_ZN40_INTERNAL_d9c10f30_4_k_cu_ba1542ab_276674cute7productE - _ZN40_INTERNAL_d9c10f30_4_k_cu_ba1542ab_276674cuda3std3__442_GLOBAL__N__d9c10f30_4_k_cu_ba1542ab_276676ignoreE)
_ZN40_INTERNAL_d9c10f30_4_k_cu_ba1542ab_276674cuda3std3__442_GLOBAL__N__d9c10f30_4_k_cu_ba1542ab_276676ignoreE:
	.zero		1
	.type		_ZN40_INTERNAL_d9c10f30_4_k_cu_ba1542ab_276674cute7productE,@object
	.size		_ZN40_INTERNAL_d9c10f30_4_k_cu_ba1542ab_276674cute7productE,(_ZN40_INTERNAL_d9c10f30_4_k_cu_ba1542ab_276674cuda3std3__45__cpo3endE - _ZN40_INTERNAL_d9c10f30_4_k_cu_ba1542ab_276674cute7productE)
_ZN40_INTERNAL_d9c10f30_4_k_cu_ba1542ab_276674cute7productE:
	.zero		1
	.type		_ZN40_INTERNAL_d9c10f30_4_k_cu_ba1542ab_276674cuda3std3__45__cpo3endE,@object
	.size		_ZN40_INTERNAL_d9c10f30_4_k_cu_ba1542ab_276674cuda3std3__45__cpo3endE,(_ZN40_INTERNAL_d9c10f30_4_k_cu_ba1542ab_276674cuda3std3__419piecewise_constructE - _ZN40_INTERNAL_d9c10f30_4_k_cu_ba1542ab_276674cuda3std3__45__cpo3endE)
_ZN40_INTERNAL_d9c10f30_4_k_cu_ba1542ab_276674cuda3std3__45__cpo3endE:
	.zero		1
	.type		_ZN40_INTERNAL_d9c10f30_4_k_cu_ba1542ab_276674cuda3std3__419piecewise_constructE,@object
	.size		_ZN40_INTERNAL_d9c10f30_4_k_cu_ba1542ab_276674cuda3std3__419piecewise_constructE,(_ZN40_INTERNAL_d9c10f30_4_k_cu_ba1542ab_276674cuda3std3__45__cpo4cendE - _ZN40_INTERNAL_d9c10f30_4_k_cu_ba1542ab_276674cuda3std3__419piecewise_constructE)
_ZN40_INTERNAL_d9c10f30_4_k_cu_ba1542ab_276674cuda3std3__419piecewise_constructE:
	.zero		1
	.type		_ZN40_INTERNAL_d9c10f30_4_k_cu_ba1542ab_276674cuda3std3__45__cpo4cendE,@object
	.size		_ZN40_INTERNAL_d9c10f30_4_k_cu_ba1542ab_276674cuda3std3__45__cpo4cendE,(_ZN40_INTERNAL_d9c10f30_4_k_cu_ba1542ab_276674cuda3std6ranges3__45__cpo4swapE - _ZN40_INTERNAL_d9c10f30_4_k_cu_ba1542ab_276674cuda3std3__45__cpo4cendE)
_ZN40_INTERNAL_d9c10f30_4_k_cu_ba1542ab_276674cuda3std3__45__cpo4cendE:
	.zero		1
	.type		_ZN40_INTERNAL_d9c10f30_4_k_cu_ba1542ab_276674cuda3std6ranges3__45__cpo4swapE,@object
	.size		_ZN40_INTERNAL_d9c10f30_4_k_cu_ba1542ab_276674cuda3std6ranges3__45__cpo4swapE,(.L_10 - _ZN40_INTERNAL_d9c10f30_4_k_cu_ba1542ab_276674cuda3std6ranges3__45__cpo4swapE)
_ZN40_INTERNAL_d9c10f30_4_k_cu_ba1542ab_276674cuda3std6ranges3__45__cpo4swapE:
	.zero		1
.L_10:


//--------------------- .nv.constant0._ZN7cutlass13device_kernelINS_4gemm6kernel13GemmUniversalIN4cute5tupleIJiiiiEEENS1_10collective13CollectiveMmaINS1_35MainloopSm100TmaUmmaWarpSpecializedILi2ELi2ELi4ENS5_IJNS4_1CILi2EEENSA_ILi1EEESC_EEEEENS5_IJNSA_ILi128EEESF_NSA_ILi64EEEEEENS_6half_tENS5_IJSC_llEEESI_NS5_IJlSC_lEEENS4_8TiledMMAINS4_8MMA_AtomIJNS4_26SM100_MMA_F16BF16_2x1SM_SSISI_SI_fLi128ELi128ELNS4_4UMMA5MajorE1ELSP_0ELNSO_7ScaleInE0ELSQ_0EEEEEENS4_6LayoutINS5_IJSC_SC_SC_EEENS5_IJNSA_ILi0EEESV_SV_EEEEENS5_IJNS4_10UnderscoreESY_SY_EEEEENS4_18SM100_TMA_2SM_LOADENS4_14ComposedLayoutINS4_7SwizzleILi3ELi4ELi3EEENS4_18smem_ptr_flag_bitsILi16EEENST_INS5_IJSG_NSA_ILi8EEEEEENS5_IJSC_SG_EEEEEEEvNS4_8identityES11_NS12_IS14_S16_NST_INS5_IJS17_SG_EEENS5_IJSG_SC_EEEEEEEvS1C_EENS_8epilogue10collective18CollectiveEpilogueINS1I_23Sm100TmaWarpSpecializedILi4ELi2ELi16ELb1ELb0EEEJNS5_IJSG_SF_SG_EEENS5_IJNST_ISG_SC_EENST_INS5_IJNSA_ILi16EEESB_EEES19_EEEEESI_SK_SI_SK_NS1I_6fusion15FusionCallbacksIS1M_NS1T_17LinearCombinationISI_fSI_fLNS_15FloatRoundStyleE2EEES1N_S1S_JEEENS4_5SM1004TMEM4LOAD26SM100_TMEM_LOAD_32dp32b16xENS4_13SM90_TMA_LOADENS12_INS13_ILi1ELi4ELi3EEES16_NST_INS5_IJS17_S1P_EEENS5_IJS1P_SC_EEEEEEENS4_39AutoVectorizingCopyWithAssumedAlignmentILi128EEENS4_14SM90_TMA_STOREES28_S2A_S2A_EEEvvEEEEvNT_6ParamsE --------------------------
	.section	.nv.constant0._ZN7cutlass13device_kernelINS_4gemm6kernel13GemmUniversalIN4cute5tupleIJiiiiEEENS1_10collective13CollectiveMmaINS1_35MainloopSm100TmaUmmaWarpSpecializedILi2ELi2ELi4ENS5_IJNS4_1CILi2EEENSA_ILi1EEESC_EEEEENS5_IJNSA_ILi128EEESF_NSA_ILi64EEEEEENS_6half_tENS5_IJSC_llEEESI_NS5_IJlSC_lEEENS4_8TiledMMAINS4_8MMA_AtomIJNS4_26SM100_MMA_F16BF16_2x1SM_SSISI_SI_fLi128ELi128ELNS4_4UMMA5MajorE1ELSP_0ELNSO_7ScaleInE0ELSQ_0EEEEEENS4_6LayoutINS5_IJSC_SC_SC_EEENS5_IJNSA_ILi0EEESV_SV_EEEEENS5_IJNS4_10UnderscoreESY_SY_EEEEENS4_18SM100_TMA_2SM_LOADENS4_14ComposedLayoutINS4_7SwizzleILi3ELi4ELi3EEENS4_18smem_ptr_flag_bitsILi16EEENST_INS5_IJSG_NSA_ILi8EEEEEENS5_IJSC_SG_EEEEEEEvNS4_8identityES11_NS12_IS14_S16_NST_INS5_IJS17_SG_EEENS5_IJSG_SC_EEEEEEEvS1C_EENS_8epilogue10collective18CollectiveEpilogueINS1I_23Sm100TmaWarpSpecializedILi4ELi2ELi16ELb1ELb0EEEJNS5_IJSG_SF_SG_EEENS5_IJNST_ISG_SC_EENST_INS5_IJNSA_ILi16EEESB_EEES19_EEEEESI_SK_SI_SK_NS1I_6fusion15FusionCallbacksIS1M_NS1T_17LinearCombinationISI_fSI_fLNS_15FloatRoundStyleE2EEES1N_S1S_JEEENS4_5SM1004TMEM4LOAD26SM100_TMEM_LOAD_32dp32b16xENS4_13SM90_TMA_LOADENS12_INS13_ILi1ELi4ELi3EEES16_NST_INS5_IJS17_S1P_EEENS5_IJS1P_SC_EEEEEEENS4_39AutoVectorizingCopyWithAssumedAlignmentILi128EEENS4_14SM90_TMA_STOREES28_S2A_S2A_EEEvvEEEEvNT_6ParamsE,"a",@progbits
	.sectionflags	@""
	.align	4
.nv.constant0._ZN7cutlass13device_kernelINS_4gemm6kernel13GemmUniversalIN4cute5tupleIJiiiiEEENS1_10collective13CollectiveMmaINS1_35MainloopSm100TmaUmmaWarpSpecializedILi2ELi2ELi4ENS5_IJNS4_1CILi2EEENSA_ILi1EEESC_EEEEENS5_IJNSA_ILi128EEESF_NSA_ILi64EEEEEENS_6half_tENS5_IJSC_llEEESI_NS5_IJlSC_lEEENS4_8TiledMMAINS4_8MMA_AtomIJNS4_26SM100_MMA_F16BF16_2x1SM_SSISI_SI_fLi128ELi128ELNS4_4UMMA5MajorE1ELSP_0ELNSO_7ScaleInE0ELSQ_0EEEEEENS4_6LayoutINS5_IJSC_SC_SC_EEENS5_IJNSA_ILi0EEESV_SV_EEEEENS5_IJNS4_10UnderscoreESY_SY_EEEEENS4_18SM100_TMA_2SM_LOADENS4_14ComposedLayoutINS4_7SwizzleILi3ELi4ELi3EEENS4_18smem_ptr_flag_bitsILi16EEENST_INS5_IJSG_NSA_ILi8EEEEEENS5_IJSC_SG_EEEEEEEvNS4_8identityES11_NS12_IS14_S16_NST_INS5_IJS17_SG_EEENS5_IJSG_SC_EEEEEEEvS1C_EENS_8epilogue10collective18CollectiveEpilogueINS1I_23Sm100TmaWarpSpecializedILi4ELi2ELi16ELb1ELb0EEEJNS5_IJSG_SF_SG_EEENS5_IJNST_ISG_SC_EENST_INS5_IJNSA_ILi16EEESB_EEES19_EEEEESI_SK_SI_SK_NS1I_6fusion15FusionCallbacksIS1M_NS1T_17LinearCombinationISI_fSI_fLNS_15FloatRoundStyleE2EEES1N_S1S_JEEENS4_5SM1004TMEM4LOAD26SM100_TMEM_LOAD_32dp32b16xENS4_13SM90_TMA_LOADENS12_INS13_ILi1ELi4ELi3EEES16_NST_INS5_IJS17_S1P_EEENS5_IJS1P_SC_EEEEEEENS4_39AutoVectorizingCopyWithAssumedAlignmentILi128EEENS4_14SM90_TMA_STOREES28_S2A_S2A_EEEvvEEEEvNT_6ParamsE:
	.zero		2944


//--------------------- SYMBOLS --------------------------

	.type		.nv.reservedSmem.offset0,@object
	.size		.nv.reservedSmem.offset0,0x4
	.type		.nv.reservedSmem.cap,@object
	.size		.nv.reservedSmem.cap,0x4
	.type		__assertfail,@function
